//
// Generated by NVIDIA NVVM Compiler
//
// Compiler Build ID: CL-36424714
// Cuda compilation tools, release 13.0, V13.0.88
// Based on NVVM 20.0.0
//

.version 9.0
.target sm_100
.address_size 64

	// .globl	zlema_batch_f32
.extern .shared .align 16 .b8 s_prices[];

.visible .entry zlema_batch_f32(
	.param .u64 .ptr .align 1 zlema_batch_f32_param_0,
	.param .u64 .ptr .align 1 zlema_batch_f32_param_1,
	.param .u64 .ptr .align 1 zlema_batch_f32_param_2,
	.param .u64 .ptr .align 1 zlema_batch_f32_param_3,
	.param .u32 zlema_batch_f32_param_4,
	.param .u32 zlema_batch_f32_param_5,
	.param .u32 zlema_batch_f32_param_6,
	.param .u64 .ptr .align 1 zlema_batch_f32_param_7
)
{
	.reg .pred 	%p<28>;
	.reg .b32 	%r<67>;
	.reg .b32 	%f<55>;
	.reg .b64 	%rd<64>;

	ld.param.u64 	%rd14, [zlema_batch_f32_param_0];
	ld.param.u64 	%rd15, [zlema_batch_f32_param_1];
	ld.param.u64 	%rd16, [zlema_batch_f32_param_2];
	ld.param.u64 	%rd17, [zlema_batch_f32_param_3];
	ld.param.u32 	%r36, [zlema_batch_f32_param_4];
	ld.param.u32 	%r38, [zlema_batch_f32_param_5];
	ld.param.u32 	%r37, [zlema_batch_f32_param_6];
	ld.param.u64 	%rd18, [zlema_batch_f32_param_7];
	cvta.to.global.u64 	%rd1, %rd18;
	mov.u32 	%r39, %ctaid.x;
	mov.u32 	%r40, %ntid.x;
	mov.u32 	%r41, %tid.x;
	mad.lo.s32 	%r1, %r39, %r40, %r41;
	setp.ge.s32 	%p1, %r1, %r38;
	@%p1 bra 	$L__BB0_44;
	cvta.to.global.u64 	%rd19, %rd15;
	cvta.to.global.u64 	%rd20, %rd16;
	cvta.to.global.u64 	%rd21, %rd17;
	mul.wide.s32 	%rd22, %r1, 4;
	add.s64 	%rd23, %rd19, %rd22;
	ld.global.nc.u32 	%r42, [%rd23];
	add.s64 	%rd24, %rd20, %rd22;
	ld.global.nc.u32 	%r2, [%rd24];
	add.s64 	%rd25, %rd21, %rd22;
	ld.global.nc.f32 	%f1, [%rd25];
	add.s32 	%r43, %r37, %r42;
	add.s32 	%r3, %r43, -1;
	mul.wide.s32 	%rd2, %r36, %r1;
	min.s32 	%r44, %r3, %r36;
	setp.lt.s32 	%p2, %r44, 1;
	@%p2 bra 	$L__BB0_13;
	min.u32 	%r4, %r3, %r36;
	and.b32  	%r5, %r4, 7;
	setp.lt.u32 	%p3, %r4, 8;
	mov.b32 	%r59, 0;
	@%p3 bra 	$L__BB0_5;
	and.b32  	%r59, %r4, 2147483640;
	neg.s32 	%r57, %r59;
	shl.b64 	%rd26, %rd2, 2;
	add.s64 	%rd27, %rd26, %rd1;
	add.s64 	%rd63, %rd27, 16;
$L__BB0_4:
	.pragma "nounroll";
	mov.b32 	%r46, 2147483647;
	st.global.u32 	[%rd63+-16], %r46;
	st.global.u32 	[%rd63+-12], %r46;
	st.global.u32 	[%rd63+-8], %r46;
	st.global.u32 	[%rd63+-4], %r46;
	st.global.u32 	[%rd63], %r46;
	st.global.u32 	[%rd63+4], %r46;
	st.global.u32 	[%rd63+8], %r46;
	st.global.u32 	[%rd63+12], %r46;
	add.s32 	%r57, %r57, 8;
	add.s64 	%rd63, %rd63, 32;
	setp.ne.s32 	%p4, %r57, 0;
	@%p4 bra 	$L__BB0_4;
$L__BB0_5:
	setp.eq.s32 	%p5, %r5, 0;
	@%p5 bra 	$L__BB0_13;
	and.b32  	%r11, %r4, 3;
	setp.lt.u32 	%p6, %r5, 4;
	@%p6 bra 	$L__BB0_8;
	cvt.u64.u32 	%rd28, %r59;
	add.s64 	%rd29, %rd2, %rd28;
	shl.b64 	%rd30, %rd29, 2;
	add.s64 	%rd31, %rd1, %rd30;
	mov.b32 	%r47, 2147483647;
	st.global.u32 	[%rd31], %r47;
	st.global.u32 	[%rd31+4], %r47;
	st.global.u32 	[%rd31+8], %r47;
	st.global.u32 	[%rd31+12], %r47;
	add.s32 	%r59, %r59, 4;
$L__BB0_8:
	setp.eq.s32 	%p7, %r11, 0;
	@%p7 bra 	$L__BB0_13;
	setp.eq.s32 	%p8, %r11, 1;
	@%p8 bra 	$L__BB0_11;
	cvt.u64.u32 	%rd32, %r59;
	add.s64 	%rd33, %rd2, %rd32;
	shl.b64 	%rd34, %rd33, 2;
	add.s64 	%rd35, %rd1, %rd34;
	mov.b32 	%r48, 2147483647;
	st.global.u32 	[%rd35], %r48;
	st.global.u32 	[%rd35+4], %r48;
	add.s32 	%r59, %r59, 2;
$L__BB0_11:
	and.b32  	%r49, %r4, 1;
	setp.eq.b32 	%p9, %r49, 1;
	not.pred 	%p10, %p9;
	@%p10 bra 	$L__BB0_13;
	cvt.u64.u32 	%rd36, %r59;
	add.s64 	%rd37, %rd2, %rd36;
	shl.b64 	%rd38, %rd37, 2;
	add.s64 	%rd39, %rd1, %rd38;
	mov.b32 	%r50, 2147483647;
	st.global.u32 	[%rd39], %r50;
$L__BB0_13:
	setp.ge.s32 	%p11, %r37, %r36;
	@%p11 bra 	$L__BB0_44;
	cvt.s64.s32 	%rd6, %r37;
	mul.wide.s32 	%rd41, %r37, 4;
	add.s64 	%rd40, %rd14, %rd41;
	// begin inline asm
	ld.global.nc.f32 %f47, [%rd40];
	// end inline asm
	setp.gt.s32 	%p12, %r3, %r37;
	@%p12 bra 	$L__BB0_16;
	add.s64 	%rd42, %rd2, %rd6;
	shl.b64 	%rd43, %rd42, 2;
	add.s64 	%rd44, %rd1, %rd43;
	st.global.f32 	[%rd44], %f47;
$L__BB0_16:
	add.s32 	%r63, %r37, 1;
	setp.ge.s32 	%p13, %r63, %r36;
	@%p13 bra 	$L__BB0_44;
	add.s32 	%r17, %r2, %r37;
	not.b32 	%r51, %r37;
	add.s32 	%r52, %r36, %r51;
	and.b32  	%r18, %r52, 3;
	setp.eq.s32 	%p14, %r18, 0;
	@%p14 bra 	$L__BB0_25;
	neg.s32 	%r62, %r18;
	mul.wide.s32 	%rd45, %r2, 4;
	sub.s64 	%rd7, %rd14, %rd45;
	mov.u32 	%r61, %r37;
$L__BB0_19:
	.pragma "nounroll";
	add.s32 	%r61, %r61, 1;
	cvt.s64.s32 	%rd47, %r63;
	mul.wide.s32 	%rd8, %r63, 4;
	add.s64 	%rd48, %rd2, %rd47;
	shl.b64 	%rd49, %rd48, 2;
	add.s64 	%rd9, %rd1, %rd49;
	add.s64 	%rd46, %rd14, %rd8;
	// begin inline asm
	ld.global.nc.f32 %f48, [%rd46];
	// end inline asm
	setp.lt.s32 	%p15, %r61, %r17;
	@%p15 bra 	$L__BB0_21;
	add.s64 	%rd50, %rd7, %rd8;
	// begin inline asm
	ld.global.nc.f32 %f28, [%rd50];
	// end inline asm
	neg.f32 	%f29, %f28;
	fma.rn.f32 	%f48, %f48, 0f40000000, %f29;
$L__BB0_21:
	sub.f32 	%f30, %f48, %f47;
	fma.rn.f32 	%f47, %f1, %f30, %f47;
	setp.lt.s32 	%p16, %r61, %r3;
	@%p16 bra 	$L__BB0_23;
	st.global.f32 	[%rd9], %f47;
$L__BB0_23:
	add.s32 	%r63, %r63, 1;
	add.s32 	%r62, %r62, 1;
	setp.ne.s32 	%p17, %r62, 0;
	@%p17 bra 	$L__BB0_19;
	add.s32 	%r63, %r61, 1;
$L__BB0_25:
	sub.s32 	%r53, %r36, %r37;
	add.s32 	%r54, %r53, -2;
	setp.lt.u32 	%p18, %r54, 3;
	@%p18 bra 	$L__BB0_44;
	sub.s32 	%r65, %r63, %r2;
$L__BB0_27:
	cvt.s64.s32 	%rd10, %r63;
	mul.wide.s32 	%rd52, %r63, 4;
	add.s64 	%rd51, %rd14, %rd52;
	// begin inline asm
	ld.global.nc.f32 %f51, [%rd51];
	// end inline asm
	setp.lt.s32 	%p19, %r63, %r17;
	mul.wide.s32 	%rd53, %r65, 4;
	add.s64 	%rd12, %rd14, %rd53;
	@%p19 bra 	$L__BB0_29;
	// begin inline asm
	ld.global.nc.f32 %f32, [%rd12];
	// end inline asm
	neg.f32 	%f33, %f32;
	fma.rn.f32 	%f51, %f51, 0f40000000, %f33;
$L__BB0_29:
	cvt.u32.u64 	%r55, %rd10;
	sub.f32 	%f34, %f51, %f47;
	fma.rn.f32 	%f13, %f1, %f34, %f47;
	setp.lt.s32 	%p20, %r55, %r3;
	add.s64 	%rd55, %rd2, %rd10;
	shl.b64 	%rd56, %rd55, 2;
	add.s64 	%rd13, %rd1, %rd56;
	@%p20 bra 	$L__BB0_31;
	st.global.f32 	[%rd13], %f13;
$L__BB0_31:
	add.s64 	%rd57, %rd51, 4;
	// begin inline asm
	ld.global.nc.f32 %f52, [%rd57];
	// end inline asm
	add.s32 	%r31, %r55, 1;
	setp.lt.s32 	%p21, %r31, %r17;
	@%p21 bra 	$L__BB0_33;
	add.s64 	%rd58, %rd12, 4;
	// begin inline asm
	ld.global.nc.f32 %f36, [%rd58];
	// end inline asm
	neg.f32 	%f37, %f36;
	fma.rn.f32 	%f52, %f52, 0f40000000, %f37;
$L__BB0_33:
	sub.f32 	%f38, %f52, %f13;
	fma.rn.f32 	%f17, %f1, %f38, %f13;
	setp.lt.s32 	%p22, %r31, %r3;
	@%p22 bra 	$L__BB0_35;
	st.global.f32 	[%rd13+4], %f17;
$L__BB0_35:
	add.s64 	%rd59, %rd51, 8;
	// begin inline asm
	ld.global.nc.f32 %f53, [%rd59];
	// end inline asm
	add.s32 	%r32, %r31, 1;
	setp.lt.s32 	%p23, %r32, %r17;
	@%p23 bra 	$L__BB0_37;
	add.s64 	%rd60, %rd12, 8;
	// begin inline asm
	ld.global.nc.f32 %f40, [%rd60];
	// end inline asm
	neg.f32 	%f41, %f40;
	fma.rn.f32 	%f53, %f53, 0f40000000, %f41;
$L__BB0_37:
	sub.f32 	%f42, %f53, %f17;
	fma.rn.f32 	%f21, %f1, %f42, %f17;
	setp.lt.s32 	%p24, %r32, %r3;
	@%p24 bra 	$L__BB0_39;
	st.global.f32 	[%rd13+8], %f21;
$L__BB0_39:
	add.s64 	%rd61, %rd51, 12;
	// begin inline asm
	ld.global.nc.f32 %f54, [%rd61];
	// end inline asm
	add.s32 	%r33, %r32, 1;
	setp.lt.s32 	%p25, %r33, %r17;
	@%p25 bra 	$L__BB0_41;
	add.s64 	%rd62, %rd12, 12;
	// begin inline asm
	ld.global.nc.f32 %f44, [%rd62];
	// end inline asm
	neg.f32 	%f45, %f44;
	fma.rn.f32 	%f54, %f54, 0f40000000, %f45;
$L__BB0_41:
	sub.f32 	%f46, %f54, %f21;
	fma.rn.f32 	%f47, %f1, %f46, %f21;
	setp.lt.s32 	%p26, %r33, %r3;
	@%p26 bra 	$L__BB0_43;
	st.global.f32 	[%rd13+12], %f47;
$L__BB0_43:
	add.s32 	%r65, %r65, 4;
	add.s32 	%r63, %r33, 1;
	setp.ne.s32 	%p27, %r63, %r36;
	@%p27 bra 	$L__BB0_27;
$L__BB0_44:
	ret;

}
	// .globl	zlema_batch_f32_tiled_f32
.visible .entry zlema_batch_f32_tiled_f32(
	.param .u64 .ptr .align 1 zlema_batch_f32_tiled_f32_param_0,
	.param .u64 .ptr .align 1 zlema_batch_f32_tiled_f32_param_1,
	.param .u64 .ptr .align 1 zlema_batch_f32_tiled_f32_param_2,
	.param .u64 .ptr .align 1 zlema_batch_f32_tiled_f32_param_3,
	.param .u32 zlema_batch_f32_tiled_f32_param_4,
	.param .u32 zlema_batch_f32_tiled_f32_param_5,
	.param .u32 zlema_batch_f32_tiled_f32_param_6,
	.param .u32 zlema_batch_f32_tiled_f32_param_7,
	.param .u64 .ptr .align 1 zlema_batch_f32_tiled_f32_param_8
)
{
	.reg .pred 	%p<21>;
	.reg .b32 	%r<72>;
	.reg .b32 	%f<17>;
	.reg .b64 	%rd<43>;

	ld.param.u64 	%rd5, [zlema_batch_f32_tiled_f32_param_0];
	ld.param.u64 	%rd6, [zlema_batch_f32_tiled_f32_param_1];
	ld.param.u64 	%rd7, [zlema_batch_f32_tiled_f32_param_2];
	ld.param.u64 	%rd8, [zlema_batch_f32_tiled_f32_param_3];
	ld.param.u32 	%r35, [zlema_batch_f32_tiled_f32_param_4];
	ld.param.u32 	%r38, [zlema_batch_f32_tiled_f32_param_5];
	ld.param.u32 	%r36, [zlema_batch_f32_tiled_f32_param_6];
	ld.param.u32 	%r37, [zlema_batch_f32_tiled_f32_param_7];
	ld.param.u64 	%rd9, [zlema_batch_f32_tiled_f32_param_8];
	cvta.to.global.u64 	%rd1, %rd9;
	mov.u32 	%r39, %ctaid.x;
	mov.u32 	%r1, %ntid.x;
	mov.u32 	%r2, %tid.x;
	mad.lo.s32 	%r3, %r39, %r1, %r2;
	setp.ge.s32 	%p1, %r3, %r38;
	@%p1 bra 	$L__BB1_28;
	cvta.to.global.u64 	%rd10, %rd6;
	cvta.to.global.u64 	%rd11, %rd7;
	cvta.to.global.u64 	%rd12, %rd8;
	mul.wide.s32 	%rd13, %r3, 4;
	add.s64 	%rd14, %rd10, %rd13;
	ld.global.nc.u32 	%r40, [%rd14];
	add.s64 	%rd15, %rd11, %rd13;
	ld.global.nc.u32 	%r4, [%rd15];
	add.s64 	%rd16, %rd12, %rd13;
	ld.global.nc.f32 	%f1, [%rd16];
	add.s32 	%r41, %r36, %r40;
	add.s32 	%r5, %r41, -1;
	mul.wide.s32 	%rd2, %r35, %r3;
	min.s32 	%r42, %r5, %r35;
	setp.lt.s32 	%p2, %r42, 1;
	@%p2 bra 	$L__BB1_13;
	min.u32 	%r6, %r5, %r35;
	and.b32  	%r7, %r6, 7;
	setp.lt.u32 	%p3, %r6, 8;
	mov.b32 	%r65, 0;
	@%p3 bra 	$L__BB1_5;
	and.b32  	%r65, %r6, 2147483640;
	mov.b32 	%r63, 0;
$L__BB1_4:
	.pragma "nounroll";
	cvt.u64.u32 	%rd17, %r63;
	add.s64 	%rd18, %rd2, %rd17;
	shl.b64 	%rd19, %rd18, 2;
	add.s64 	%rd20, %rd1, %rd19;
	mov.b32 	%r45, 2147483647;
	st.global.u32 	[%rd20], %r45;
	st.global.u32 	[%rd20+4], %r45;
	st.global.u32 	[%rd20+8], %r45;
	st.global.u32 	[%rd20+12], %r45;
	st.global.u32 	[%rd20+16], %r45;
	st.global.u32 	[%rd20+20], %r45;
	st.global.u32 	[%rd20+24], %r45;
	st.global.u32 	[%rd20+28], %r45;
	add.s32 	%r63, %r63, 8;
	setp.ne.s32 	%p4, %r63, %r65;
	@%p4 bra 	$L__BB1_4;
$L__BB1_5:
	setp.eq.s32 	%p5, %r7, 0;
	@%p5 bra 	$L__BB1_13;
	and.b32  	%r12, %r6, 3;
	setp.lt.u32 	%p6, %r7, 4;
	@%p6 bra 	$L__BB1_8;
	cvt.u64.u32 	%rd21, %r65;
	add.s64 	%rd22, %rd2, %rd21;
	shl.b64 	%rd23, %rd22, 2;
	add.s64 	%rd24, %rd1, %rd23;
	mov.b32 	%r46, 2147483647;
	st.global.u32 	[%rd24], %r46;
	st.global.u32 	[%rd24+4], %r46;
	st.global.u32 	[%rd24+8], %r46;
	st.global.u32 	[%rd24+12], %r46;
	add.s32 	%r65, %r65, 4;
$L__BB1_8:
	setp.eq.s32 	%p7, %r12, 0;
	@%p7 bra 	$L__BB1_13;
	setp.eq.s32 	%p8, %r12, 1;
	@%p8 bra 	$L__BB1_11;
	cvt.u64.u32 	%rd25, %r65;
	add.s64 	%rd26, %rd2, %rd25;
	shl.b64 	%rd27, %rd26, 2;
	add.s64 	%rd28, %rd1, %rd27;
	mov.b32 	%r47, 2147483647;
	st.global.u32 	[%rd28], %r47;
	st.global.u32 	[%rd28+4], %r47;
	add.s32 	%r65, %r65, 2;
$L__BB1_11:
	and.b32  	%r48, %r6, 1;
	setp.eq.b32 	%p9, %r48, 1;
	not.pred 	%p10, %p9;
	@%p10 bra 	$L__BB1_13;
	cvt.u64.u32 	%rd29, %r65;
	add.s64 	%rd30, %rd2, %rd29;
	shl.b64 	%rd31, %rd30, 2;
	add.s64 	%rd32, %rd1, %rd31;
	mov.b32 	%r49, 2147483647;
	st.global.u32 	[%rd32], %r49;
$L__BB1_13:
	setp.ge.s32 	%p11, %r36, %r35;
	@%p11 bra 	$L__BB1_28;
	cvt.s64.s32 	%rd3, %r36;
	mul.wide.s32 	%rd34, %r36, 4;
	add.s64 	%rd33, %rd5, %rd34;
	// begin inline asm
	ld.global.nc.f32 %f15, [%rd33];
	// end inline asm
	setp.gt.s32 	%p12, %r5, %r36;
	@%p12 bra 	$L__BB1_16;
	add.s64 	%rd35, %rd2, %rd3;
	shl.b64 	%rd36, %rd35, 2;
	add.s64 	%rd37, %rd1, %rd36;
	st.global.f32 	[%rd37], %f15;
$L__BB1_16:
	add.s32 	%r71, %r36, 1;
	setp.ge.s32 	%p13, %r71, %r35;
	@%p13 bra 	$L__BB1_28;
	add.s32 	%r18, %r4, %r36;
	sub.s32 	%r19, %r37, %r4;
$L__BB1_18:
	setp.gt.s32 	%p14, %r71, %r37;
	sub.s32 	%r50, %r71, %r37;
	selp.b32 	%r21, %r50, 0, %p14;
	add.s32 	%r22, %r71, 1024;
	min.s32 	%r23, %r22, %r35;
	sub.s32 	%r24, %r23, %r21;
	setp.ge.s32 	%p15, %r2, %r24;
	@%p15 bra 	$L__BB1_21;
	mov.u32 	%r68, %r2;
$L__BB1_20:
	add.s32 	%r51, %r68, %r21;
	mul.wide.s32 	%rd39, %r51, 4;
	add.s64 	%rd38, %rd5, %rd39;
	// begin inline asm
	ld.global.nc.f32 %f10, [%rd38];
	// end inline asm
	shl.b32 	%r52, %r68, 2;
	mov.u32 	%r53, s_prices;
	add.s32 	%r54, %r53, %r52;
	st.shared.f32 	[%r54], %f10;
	add.s32 	%r68, %r68, %r1;
	setp.lt.s32 	%p16, %r68, %r24;
	@%p16 bra 	$L__BB1_20;
$L__BB1_21:
	bar.sync 	0;
	add.s32 	%r55, %r19, %r71;
	max.s32 	%r56, %r71, %r37;
	sub.s32 	%r57, %r55, %r56;
	shl.b32 	%r58, %r57, 2;
	mov.u32 	%r59, s_prices;
	add.s32 	%r70, %r59, %r58;
	add.s32 	%r60, %r37, %r71;
	sub.s32 	%r61, %r60, %r56;
	shl.b32 	%r62, %r61, 2;
	add.s32 	%r69, %r59, %r62;
$L__BB1_22:
	cvt.s64.s32 	%rd40, %r71;
	add.s64 	%rd41, %rd2, %rd40;
	shl.b64 	%rd42, %rd41, 2;
	add.s64 	%rd4, %rd1, %rd42;
	ld.shared.f32 	%f16, [%r69];
	setp.lt.s32 	%p17, %r71, %r18;
	@%p17 bra 	$L__BB1_24;
	ld.shared.f32 	%f11, [%r70];
	neg.f32 	%f12, %f11;
	fma.rn.f32 	%f16, %f16, 0f40000000, %f12;
$L__BB1_24:
	sub.f32 	%f13, %f16, %f15;
	fma.rn.f32 	%f15, %f1, %f13, %f15;
	setp.lt.s32 	%p18, %r71, %r5;
	@%p18 bra 	$L__BB1_26;
	st.global.f32 	[%rd4], %f15;
$L__BB1_26:
	add.s32 	%r71, %r71, 1;
	add.s32 	%r70, %r70, 4;
	add.s32 	%r69, %r69, 4;
	setp.lt.s32 	%p19, %r71, %r23;
	@%p19 bra 	$L__BB1_22;
	bar.sync 	0;
	setp.lt.s32 	%p20, %r22, %r35;
	mov.u32 	%r71, %r22;
	@%p20 bra 	$L__BB1_18;
$L__BB1_28:
	ret;

}
	// .globl	zlema_many_series_one_param_f32
.visible .entry zlema_many_series_one_param_f32(
	.param .u64 .ptr .align 1 zlema_many_series_one_param_f32_param_0,
	.param .u64 .ptr .align 1 zlema_many_series_one_param_f32_param_1,
	.param .u32 zlema_many_series_one_param_f32_param_2,
	.param .u32 zlema_many_series_one_param_f32_param_3,
	.param .u32 zlema_many_series_one_param_f32_param_4,
	.param .f32 zlema_many_series_one_param_f32_param_5,
	.param .u64 .ptr .align 1 zlema_many_series_one_param_f32_param_6
)
{
	.reg .pred 	%p<34>;
	.reg .b32 	%r<96>;
	.reg .b32 	%f<66>;
	.reg .b64 	%rd<138>;

	ld.param.u64 	%rd27, [zlema_many_series_one_param_f32_param_0];
	ld.param.u64 	%rd28, [zlema_many_series_one_param_f32_param_1];
	ld.param.u32 	%r50, [zlema_many_series_one_param_f32_param_2];
	ld.param.u32 	%r51, [zlema_many_series_one_param_f32_param_3];
	ld.param.u32 	%r52, [zlema_many_series_one_param_f32_param_4];
	ld.param.f32 	%f20, [zlema_many_series_one_param_f32_param_5];
	ld.param.u64 	%rd29, [zlema_many_series_one_param_f32_param_6];
	cvta.to.global.u64 	%rd1, %rd29;
	mov.u32 	%r53, %ctaid.x;
	mov.u32 	%r54, %ntid.x;
	mov.u32 	%r55, %tid.x;
	mad.lo.s32 	%r1, %r53, %r54, %r55;
	setp.ge.s32 	%p1, %r1, %r50;
	@%p1 bra 	$L__BB2_52;
	min.s32 	%r56, %r50, %r52;
	min.s32 	%r57, %r51, %r56;
	setp.lt.s32 	%p2, %r57, 1;
	@%p2 bra 	$L__BB2_52;
	cvt.s64.s32 	%rd2, %r1;
	cvta.to.global.u64 	%rd30, %rd28;
	mul.wide.s32 	%rd31, %r1, 4;
	add.s64 	%rd32, %rd30, %rd31;
	ld.global.nc.u32 	%r2, [%rd32];
	setp.ge.u32 	%p3, %r2, %r51;
	@%p3 bra 	$L__BB2_52;
	add.s32 	%r3, %r52, -1;
	shr.u32 	%r4, %r3, 1;
	add.s32 	%r5, %r3, %r2;
	setp.lt.s32 	%p4, %r5, 1;
	@%p4 bra 	$L__BB2_15;
	min.u32 	%r6, %r5, %r51;
	and.b32  	%r7, %r6, 7;
	setp.lt.u32 	%p5, %r6, 8;
	mov.b32 	%r83, 0;
	@%p5 bra 	$L__BB2_7;
	and.b32  	%r83, %r6, 2147483640;
	neg.s32 	%r81, %r83;
	shl.b64 	%rd33, %rd2, 2;
	add.s64 	%rd135, %rd1, %rd33;
	mul.wide.u32 	%rd4, %r50, 32;
	mul.wide.u32 	%rd5, %r50, 4;
$L__BB2_6:
	.pragma "nounroll";
	mov.b32 	%r59, 2147483647;
	st.global.u32 	[%rd135], %r59;
	add.s64 	%rd34, %rd135, %rd5;
	st.global.u32 	[%rd34], %r59;
	add.s64 	%rd35, %rd34, %rd5;
	st.global.u32 	[%rd35], %r59;
	add.s64 	%rd36, %rd35, %rd5;
	st.global.u32 	[%rd36], %r59;
	add.s64 	%rd37, %rd36, %rd5;
	st.global.u32 	[%rd37], %r59;
	add.s64 	%rd38, %rd37, %rd5;
	st.global.u32 	[%rd38], %r59;
	add.s64 	%rd39, %rd38, %rd5;
	st.global.u32 	[%rd39], %r59;
	add.s64 	%rd40, %rd39, %rd5;
	st.global.u32 	[%rd40], %r59;
	add.s32 	%r81, %r81, 8;
	add.s64 	%rd135, %rd135, %rd4;
	setp.ne.s32 	%p6, %r81, 0;
	@%p6 bra 	$L__BB2_6;
$L__BB2_7:
	setp.eq.s32 	%p7, %r7, 0;
	@%p7 bra 	$L__BB2_15;
	and.b32  	%r13, %r6, 3;
	setp.lt.u32 	%p8, %r7, 4;
	@%p8 bra 	$L__BB2_10;
	mul.wide.u32 	%rd41, %r83, %r50;
	add.s64 	%rd42, %rd41, %rd2;
	shl.b64 	%rd43, %rd42, 2;
	add.s64 	%rd44, %rd1, %rd43;
	mov.b32 	%r60, 2147483647;
	st.global.u32 	[%rd44], %r60;
	mul.wide.u32 	%rd45, %r50, 4;
	add.s64 	%rd46, %rd44, %rd45;
	st.global.u32 	[%rd46], %r60;
	add.s64 	%rd47, %rd46, %rd45;
	st.global.u32 	[%rd47], %r60;
	add.s64 	%rd48, %rd47, %rd45;
	st.global.u32 	[%rd48], %r60;
	add.s32 	%r83, %r83, 4;
$L__BB2_10:
	setp.eq.s32 	%p9, %r13, 0;
	@%p9 bra 	$L__BB2_15;
	setp.eq.s32 	%p10, %r13, 1;
	@%p10 bra 	$L__BB2_13;
	mul.wide.u32 	%rd49, %r83, %r50;
	add.s64 	%rd50, %rd49, %rd2;
	shl.b64 	%rd51, %rd50, 2;
	add.s64 	%rd52, %rd1, %rd51;
	mov.b32 	%r61, 2147483647;
	st.global.u32 	[%rd52], %r61;
	mul.wide.u32 	%rd53, %r50, 4;
	add.s64 	%rd54, %rd52, %rd53;
	st.global.u32 	[%rd54], %r61;
	add.s32 	%r83, %r83, 2;
$L__BB2_13:
	and.b32  	%r62, %r6, 1;
	setp.eq.b32 	%p11, %r62, 1;
	not.pred 	%p12, %p11;
	@%p12 bra 	$L__BB2_15;
	mul.wide.u32 	%rd55, %r83, %r50;
	add.s64 	%rd56, %rd55, %rd2;
	shl.b64 	%rd57, %rd56, 2;
	add.s64 	%rd58, %rd1, %rd57;
	mov.b32 	%r63, 2147483647;
	st.global.u32 	[%rd58], %r63;
$L__BB2_15:
	cvt.u64.u32 	%rd8, %r50;
	mul.wide.u32 	%rd60, %r2, %r50;
	add.s64 	%rd9, %rd60, %rd2;
	shl.b64 	%rd61, %rd9, 2;
	add.s64 	%rd59, %rd27, %rd61;
	// begin inline asm
	ld.global.nc.f32 %f61, [%rd59];
	// end inline asm
	setp.gt.s32 	%p13, %r5, %r2;
	@%p13 bra 	$L__BB2_17;
	add.s64 	%rd63, %rd1, %rd61;
	st.global.f32 	[%rd63], %f61;
$L__BB2_17:
	add.s32 	%r64, %r2, %r4;
	min.u32 	%r18, %r51, %r64;
	add.s32 	%r89, %r2, 1;
	setp.ge.u32 	%p14, %r89, %r18;
	@%p14 bra 	$L__BB2_35;
	not.b32 	%r66, %r2;
	add.s32 	%r67, %r18, %r66;
	and.b32  	%r20, %r67, 3;
	setp.eq.s32 	%p15, %r20, 0;
	@%p15 bra 	$L__BB2_24;
	neg.s32 	%r86, %r20;
	cvt.u64.u32 	%rd64, %r89;
	mad.lo.s64 	%rd65, %rd8, %rd64, %rd2;
	shl.b64 	%rd136, %rd65, 2;
	shl.b64 	%rd11, %rd8, 2;
	mov.u32 	%r85, %r2;
$L__BB2_20:
	.pragma "nounroll";
	add.s32 	%r85, %r85, 1;
	add.s64 	%rd66, %rd27, %rd136;
	// begin inline asm
	ld.global.nc.f32 %f23, [%rd66];
	// end inline asm
	sub.f32 	%f24, %f23, %f61;
	fma.rn.f32 	%f61, %f20, %f24, %f61;
	setp.lt.s32 	%p16, %r85, %r5;
	@%p16 bra 	$L__BB2_22;
	add.s64 	%rd67, %rd1, %rd136;
	st.global.f32 	[%rd67], %f61;
$L__BB2_22:
	add.s32 	%r86, %r86, 1;
	setp.ne.s32 	%p17, %r86, 0;
	add.s64 	%rd136, %rd136, %rd11;
	@%p17 bra 	$L__BB2_20;
	add.s32 	%r89, %r85, 1;
$L__BB2_24:
	sub.s32 	%r68, %r18, %r2;
	add.s32 	%r69, %r68, -2;
	setp.lt.u32 	%p18, %r69, 3;
	@%p18 bra 	$L__BB2_35;
	add.s32 	%r93, %r89, 1;
$L__BB2_26:
	add.s32 	%r70, %r93, -1;
	cvt.u64.u32 	%rd69, %r70;
	mad.lo.s64 	%rd19, %rd69, %rd8, %rd2;
	shl.b64 	%rd70, %rd19, 2;
	add.s64 	%rd68, %rd27, %rd70;
	// begin inline asm
	ld.global.nc.f32 %f25, [%rd68];
	// end inline asm
	sub.f32 	%f26, %f25, %f61;
	fma.rn.f32 	%f11, %f20, %f26, %f61;
	setp.lt.s32 	%p19, %r70, %r5;
	@%p19 bra 	$L__BB2_28;
	add.s64 	%rd72, %rd1, %rd70;
	st.global.f32 	[%rd72], %f11;
$L__BB2_28:
	cvt.u64.u32 	%rd74, %r93;
	mad.lo.s64 	%rd20, %rd74, %rd8, %rd2;
	shl.b64 	%rd75, %rd20, 2;
	add.s64 	%rd73, %rd27, %rd75;
	// begin inline asm
	ld.global.nc.f32 %f27, [%rd73];
	// end inline asm
	sub.f32 	%f28, %f27, %f11;
	fma.rn.f32 	%f12, %f20, %f28, %f11;
	setp.lt.s32 	%p20, %r93, %r5;
	@%p20 bra 	$L__BB2_30;
	add.s64 	%rd77, %rd1, %rd75;
	st.global.f32 	[%rd77], %f12;
$L__BB2_30:
	add.s32 	%r41, %r93, 1;
	cvt.u64.u32 	%rd79, %r41;
	mad.lo.s64 	%rd21, %rd79, %rd8, %rd2;
	shl.b64 	%rd80, %rd21, 2;
	add.s64 	%rd78, %rd27, %rd80;
	// begin inline asm
	ld.global.nc.f32 %f29, [%rd78];
	// end inline asm
	sub.f32 	%f30, %f29, %f12;
	fma.rn.f32 	%f13, %f20, %f30, %f12;
	setp.lt.s32 	%p21, %r41, %r5;
	@%p21 bra 	$L__BB2_32;
	add.s64 	%rd82, %rd1, %rd80;
	st.global.f32 	[%rd82], %f13;
$L__BB2_32:
	add.s32 	%r71, %r93, 2;
	cvt.u64.u32 	%rd84, %r71;
	mad.lo.s64 	%rd22, %rd84, %rd8, %rd2;
	shl.b64 	%rd85, %rd22, 2;
	add.s64 	%rd83, %rd27, %rd85;
	// begin inline asm
	ld.global.nc.f32 %f31, [%rd83];
	// end inline asm
	sub.f32 	%f32, %f31, %f13;
	fma.rn.f32 	%f61, %f20, %f32, %f13;
	add.s32 	%r42, %r41, 1;
	setp.lt.s32 	%p22, %r42, %r5;
	@%p22 bra 	$L__BB2_34;
	add.s64 	%rd87, %rd1, %rd85;
	st.global.f32 	[%rd87], %f61;
$L__BB2_34:
	add.s32 	%r93, %r93, 4;
	add.s32 	%r72, %r42, 1;
	setp.eq.s32 	%p23, %r72, %r18;
	mov.u32 	%r89, %r18;
	@%p23 bra 	$L__BB2_35;
	bra.uni 	$L__BB2_26;
$L__BB2_35:
	setp.ge.s32 	%p24, %r89, %r51;
	@%p24 bra 	$L__BB2_52;
	sub.s32 	%r73, %r51, %r89;
	and.b32  	%r31, %r73, 3;
	setp.eq.s32 	%p25, %r31, 0;
	mov.u32 	%r92, %r89;
	@%p25 bra 	$L__BB2_41;
	cvt.u64.u32 	%rd88, %r3;
	shr.u64 	%rd89, %rd88, 1;
	neg.s64 	%rd14, %rd89;
	cvt.u64.u32 	%rd90, %r89;
	mad.lo.s64 	%rd91, %rd90, %rd8, %rd2;
	shl.b64 	%rd137, %rd91, 2;
	shl.b64 	%rd16, %rd8, 2;
	neg.s32 	%r90, %r31;
	mov.u32 	%r92, %r89;
$L__BB2_38:
	.pragma "nounroll";
	cvt.s64.s32 	%rd94, %r92;
	add.s64 	%rd95, %rd14, %rd94;
	mad.lo.s64 	%rd96, %rd8, %rd95, %rd2;
	add.s64 	%rd92, %rd27, %rd137;
	// begin inline asm
	ld.global.nc.f32 %f33, [%rd92];
	// end inline asm
	shl.b64 	%rd97, %rd96, 2;
	add.s64 	%rd93, %rd27, %rd97;
	// begin inline asm
	ld.global.nc.f32 %f34, [%rd93];
	// end inline asm
	neg.f32 	%f35, %f34;
	fma.rn.f32 	%f36, %f33, 0f40000000, %f35;
	sub.f32 	%f37, %f36, %f61;
	fma.rn.f32 	%f61, %f20, %f37, %f61;
	setp.lt.s32 	%p26, %r92, %r5;
	@%p26 bra 	$L__BB2_40;
	add.s64 	%rd98, %rd1, %rd137;
	st.global.f32 	[%rd98], %f61;
$L__BB2_40:
	add.s32 	%r92, %r92, 1;
	add.s64 	%rd137, %rd137, %rd16;
	add.s32 	%r90, %r90, 1;
	setp.ne.s32 	%p27, %r90, 0;
	@%p27 bra 	$L__BB2_38;
$L__BB2_41:
	sub.s32 	%r74, %r89, %r51;
	setp.gt.u32 	%p28, %r74, -4;
	@%p28 bra 	$L__BB2_52;
	add.s32 	%r95, %r92, 1;
	sub.s32 	%r94, %r92, %r4;
$L__BB2_43:
	add.s32 	%r75, %r95, -1;
	cvt.u64.u32 	%rd101, %r75;
	mad.lo.s64 	%rd23, %rd101, %rd8, %rd2;
	shl.b64 	%rd102, %rd23, 2;
	add.s64 	%rd99, %rd27, %rd102;
	// begin inline asm
	ld.global.nc.f32 %f38, [%rd99];
	// end inline asm
	cvt.s64.s32 	%rd103, %r94;
	mad.lo.s64 	%rd104, %rd103, %rd8, %rd2;
	shl.b64 	%rd105, %rd104, 2;
	add.s64 	%rd100, %rd27, %rd105;
	// begin inline asm
	ld.global.nc.f32 %f39, [%rd100];
	// end inline asm
	neg.f32 	%f40, %f39;
	fma.rn.f32 	%f41, %f38, 0f40000000, %f40;
	sub.f32 	%f42, %f41, %f61;
	fma.rn.f32 	%f16, %f20, %f42, %f61;
	setp.lt.s32 	%p29, %r75, %r5;
	@%p29 bra 	$L__BB2_45;
	add.s64 	%rd107, %rd1, %rd102;
	st.global.f32 	[%rd107], %f16;
$L__BB2_45:
	cvt.u64.u32 	%rd110, %r95;
	mad.lo.s64 	%rd24, %rd110, %rd8, %rd2;
	shl.b64 	%rd111, %rd24, 2;
	add.s64 	%rd108, %rd27, %rd111;
	// begin inline asm
	ld.global.nc.f32 %f43, [%rd108];
	// end inline asm
	add.s32 	%r76, %r94, 1;
	cvt.s64.s32 	%rd112, %r76;
	mad.lo.s64 	%rd113, %rd112, %rd8, %rd2;
	shl.b64 	%rd114, %rd113, 2;
	add.s64 	%rd109, %rd27, %rd114;
	// begin inline asm
	ld.global.nc.f32 %f44, [%rd109];
	// end inline asm
	neg.f32 	%f45, %f44;
	fma.rn.f32 	%f46, %f43, 0f40000000, %f45;
	sub.f32 	%f47, %f46, %f16;
	fma.rn.f32 	%f17, %f20, %f47, %f16;
	setp.lt.s32 	%p30, %r95, %r5;
	@%p30 bra 	$L__BB2_47;
	add.s64 	%rd116, %rd1, %rd111;
	st.global.f32 	[%rd116], %f17;
$L__BB2_47:
	add.s32 	%r46, %r95, 1;
	cvt.u64.u32 	%rd119, %r46;
	mad.lo.s64 	%rd25, %rd119, %rd8, %rd2;
	shl.b64 	%rd120, %rd25, 2;
	add.s64 	%rd117, %rd27, %rd120;
	// begin inline asm
	ld.global.nc.f32 %f48, [%rd117];
	// end inline asm
	add.s32 	%r77, %r94, 2;
	cvt.s64.s32 	%rd121, %r77;
	mad.lo.s64 	%rd122, %rd121, %rd8, %rd2;
	shl.b64 	%rd123, %rd122, 2;
	add.s64 	%rd118, %rd27, %rd123;
	// begin inline asm
	ld.global.nc.f32 %f49, [%rd118];
	// end inline asm
	neg.f32 	%f50, %f49;
	fma.rn.f32 	%f51, %f48, 0f40000000, %f50;
	sub.f32 	%f52, %f51, %f17;
	fma.rn.f32 	%f18, %f20, %f52, %f17;
	setp.lt.s32 	%p31, %r46, %r5;
	@%p31 bra 	$L__BB2_49;
	add.s64 	%rd125, %rd1, %rd120;
	st.global.f32 	[%rd125], %f18;
$L__BB2_49:
	add.s32 	%r78, %r95, 2;
	cvt.u64.u32 	%rd128, %r78;
	mad.lo.s64 	%rd26, %rd128, %rd8, %rd2;
	shl.b64 	%rd129, %rd26, 2;
	add.s64 	%rd126, %rd27, %rd129;
	// begin inline asm
	ld.global.nc.f32 %f53, [%rd126];
	// end inline asm
	add.s32 	%r79, %r94, 3;
	cvt.s64.s32 	%rd130, %r79;
	mad.lo.s64 	%rd131, %rd130, %rd8, %rd2;
	shl.b64 	%rd132, %rd131, 2;
	add.s64 	%rd127, %rd27, %rd132;
	// begin inline asm
	ld.global.nc.f32 %f54, [%rd127];
	// end inline asm
	neg.f32 	%f55, %f54;
	fma.rn.f32 	%f56, %f53, 0f40000000, %f55;
	sub.f32 	%f57, %f56, %f18;
	fma.rn.f32 	%f61, %f20, %f57, %f18;
	add.s32 	%r47, %r46, 1;
	setp.lt.s32 	%p32, %r47, %r5;
	@%p32 bra 	$L__BB2_51;
	add.s64 	%rd134, %rd1, %rd129;
	st.global.f32 	[%rd134], %f61;
$L__BB2_51:
	add.s32 	%r95, %r95, 4;
	add.s32 	%r94, %r94, 4;
	add.s32 	%r80, %r47, 1;
	setp.ne.s32 	%p33, %r80, %r51;
	@%p33 bra 	$L__BB2_43;
$L__BB2_52:
	ret;

}


// ===== COMPILED SASS (sm_100) =====

	.target	sm_100

	.elftype	@"ET_EXEC"


//--------------------- .note.nv.tkinfo           --------------------------
	.section	.note.nv.tkinfo,"",@"SHT_NOTE"
	.sectionflags	@"SHF_NOTE_NV_TKINFO"
	.tkinfo
        /*0018*/ 	.word	0x00000002
        /*0030*/ 	.string	""
        /*0030*/ 	.string	"ptxas"
        /*0030*/ 	.string	"Cuda compilation tools, release 13.0, V13.0.88"
        /*0030*/ 	.string	"Build cuda_13.0.r13.0/compiler.36424714_0"
        /*0030*/ 	.string	"-arch sm_100 -m 64 "



//--------------------- .note.nv.cuinfo           --------------------------
	.section	.note.nv.cuinfo,"",@"SHT_NOTE"
	.sectionflags	@"SHF_NOTE_NV_CUINFO"
        /*0018*/ 	.short	0x0002
        /*001a*/ 	.short	0x0064
        /*001c*/ 	.short	0x0082
	.zero		2


//--------------------- .nv.info                  --------------------------
	.section	.nv.info,"",@"SHT_CUDA_INFO"
	.align	4


	//----- nvinfo : EIATTR_REGCOUNT
	.align		4
        /*0000*/ 	.byte	0x04, 0x2f
        /*0002*/ 	.short	(.L_1 - .L_0)
	.align		4
.L_0:
        /*0004*/ 	.word	index@(zlema_batch_f32)
        /*0008*/ 	.word	0x00000020


	//----- nvinfo : EIATTR_FRAME_SIZE
	.align		4
.L_1:
        /*000c*/ 	.byte	0x04, 0x11
        /*000e*/ 	.short	(.L_3 - .L_2)
	.align		4
.L_2:
        /*0010*/ 	.word	index@(zlema_batch_f32)
        /*0014*/ 	.word	0x00000000


	//----- nvinfo : EIATTR_REGCOUNT
	.align		4
.L_3:
        /*0018*/ 	.byte	0x04, 0x2f
        /*001a*/ 	.short	(.L_5 - .L_4)
	.align		4
.L_4:
        /*001c*/ 	.word	index@(zlema_batch_f32_tiled_f32)
        /*0020*/ 	.word	0x00000020


	//----- nvinfo : EIATTR_FRAME_SIZE
	.align		4
.L_5:
        /*0024*/ 	.byte	0x04, 0x11
        /*0026*/ 	.short	(.L_7 - .L_6)
	.align		4
.L_6:
        /*0028*/ 	.word	index@(zlema_batch_f32_tiled_f32)
        /*002c*/ 	.word	0x00000000


	//----- nvinfo : EIATTR_REGCOUNT
	.align		4
.L_7:
        /*0030*/ 	.byte	0x04, 0x2f
        /*0032*/ 	.short	(.L_9 - .L_8)
	.align		4
.L_8:
        /*0034*/ 	.word	index@(zlema_many_series_one_param_f32)
        /*0038*/ 	.word	0x00000020


	//----- nvinfo : EIATTR_FRAME_SIZE
	.align		4
.L_9:
        /*003c*/ 	.byte	0x04, 0x11
        /*003e*/ 	.short	(.L_11 - .L_10)
	.align		4
.L_10:
        /*0040*/ 	.word	index@(zlema_many_series_one_param_f32)
        /*0044*/ 	.word	0x00000000


	//----- nvinfo : EIATTR_MIN_STACK_SIZE
	.align		4
.L_11:
        /*0048*/ 	.byte	0x04, 0x12
        /*004a*/ 	.short	(.L_13 - .L_12)
	.align		4
.L_12:
        /*004c*/ 	.word	index@(zlema_many_series_one_param_f32)
        /*0050*/ 	.word	0x00000000


	//----- nvinfo : EIATTR_MIN_STACK_SIZE
	.align		4
.L_13:
        /*0054*/ 	.byte	0x04, 0x12
        /*0056*/ 	.short	(.L_15 - .L_14)
	.align		4
.L_14:
        /*0058*/ 	.word	index@(zlema_batch_f32_tiled_f32)
        /*005c*/ 	.word	0x00000000


	//----- nvinfo : EIATTR_MIN_STACK_SIZE
	.align		4
.L_15:
        /*0060*/ 	.byte	0x04, 0x12
        /*0062*/ 	.short	(.L_17 - .L_16)
	.align		4
.L_16:
        /*0064*/ 	.word	index@(zlema_batch_f32)
        /*0068*/ 	.word	0x00000000
.L_17:


//--------------------- .nv.compat                --------------------------
	.section	.nv.compat,"",@"SHT_CUDA_COMPAT_INFO"
	.align	4
        /*0000*/ 	.byte	0x02, 0x09, 0x00, 0x00, 0x02, 0x02, 0x01, 0x00, 0x02, 0x05, 0x05, 0x00, 0x03, 0x07, 0x01, 0x01
        /*0010*/ 	.byte	0x02, 0x03, 0x00, 0x00, 0x02, 0x06, 0x01, 0x00, 0x04, 0x0b, 0x08, 0x00, 0x09, 0x00, 0x00, 0x00
        /*0020*/ 	.byte	0x00, 0x00, 0x00, 0x00


//--------------------- .nv.info.zlema_many_series_one_param_f32 --------------------------
	.section	.nv.info.zlema_many_series_one_param_f32,"",@"SHT_CUDA_INFO"
	.sectionflags	@""
	.align	4


	//----- nvinfo : EIATTR_CUDA_API_VERSION
	.align		4
        /*0000*/ 	.byte	0x04, 0x37
        /*0002*/ 	.short	(.L_19 - .L_18)
.L_18:
        /*0004*/ 	.word	0x00000082


	//----- nvinfo : EIATTR_KPARAM_INFO
	.align		4
.L_19:
        /*0008*/ 	.byte	0x04, 0x17
        /*000a*/ 	.short	(.L_21 - .L_20)
.L_20:
        /*000c*/ 	.word	0x00000000
        /*0010*/ 	.short	0x0006
        /*0012*/ 	.short	0x0020
        /*0014*/ 	.byte	0x00, 0xf5, 0x21, 0x00


	//----- nvinfo : EIATTR_KPARAM_INFO
	.align		4
.L_21:
        /*0018*/ 	.byte	0x04, 0x17
        /*001a*/ 	.short	(.L_23 - .L_22)
.L_22:
        /*001c*/ 	.word	0x00000000
        /*0020*/ 	.short	0x0005
        /*0022*/ 	.short	0x001c
        /*0024*/ 	.byte	0x00, 0xf0, 0x11, 0x00


	//----- nvinfo : EIATTR_KPARAM_INFO
	.align		4
.L_23:
        /*0028*/ 	.byte	0x04, 0x17
        /*002a*/ 	.short	(.L_25 - .L_24)
.L_24:
        /*002c*/ 	.word	0x00000000
        /*0030*/ 	.short	0x0004
        /*0032*/ 	.short	0x0018
        /*0034*/ 	.byte	0x00, 0xf0, 0x11, 0x00


	//----- nvinfo : EIATTR_KPARAM_INFO
	.align		4
.L_25:
        /*0038*/ 	.byte	0x04, 0x17
        /*003a*/ 	.short	(.L_27 - .L_26)
.L_26:
        /*003c*/ 	.word	0x00000000
        /*0040*/ 	.short	0x0003
        /*0042*/ 	.short	0x0014
        /*0044*/ 	.byte	0x00, 0xf0, 0x11, 0x00


	//----- nvinfo : EIATTR_KPARAM_INFO
	.align		4
.L_27:
        /*0048*/ 	.byte	0x04, 0x17
        /*004a*/ 	.short	(.L_29 - .L_28)
.L_28:
        /*004c*/ 	.word	0x00000000
        /*0050*/ 	.short	0x0002
        /*0052*/ 	.short	0x0010
        /*0054*/ 	.byte	0x00, 0xf0, 0x11, 0x00


	//----- nvinfo : EIATTR_KPARAM_INFO
	.align		4
.L_29:
        /*0058*/ 	.byte	0x04, 0x17
        /*005a*/ 	.short	(.L_31 - .L_30)
.L_30:
        /*005c*/ 	.word	0x00000000
        /*0060*/ 	.short	0x0001
        /*0062*/ 	.short	0x0008
        /*0064*/ 	.byte	0x00, 0xf5, 0x21, 0x00


	//----- nvinfo : EIATTR_KPARAM_INFO
	.align		4
.L_31:
        /*0068*/ 	.byte	0x04, 0x17
        /*006a*/ 	.short	(.L_33 - .L_32)
.L_32:
        /*006c*/ 	.word	0x00000000
        /*0070*/ 	.short	0x0000
        /*0072*/ 	.short	0x0000
        /*0074*/ 	.byte	0x00, 0xf5, 0x21, 0x00


	//----- nvinfo : EIATTR_SPARSE_MMA_MASK
	.align		4
.L_33:
        /*0078*/ 	.byte	0x03, 0x50
        /*007a*/ 	.short	0x0000


	//----- nvinfo : EIATTR_MAXREG_COUNT
	.align		4
        /*007c*/ 	.byte	0x03, 0x1b
        /*007e*/ 	.short	0x00ff


	//----- nvinfo : EIATTR_MERCURY_ISA_VERSION
	.align		4
        /*0080*/ 	.byte	0x03, 0x5f
        /*0082*/ 	.short	0x0101


	//----- nvinfo : EIATTR_VRC_CTA_INIT_COUNT
	.align		4
        /*0084*/ 	.byte	0x02, 0x4a
	.zero		1
	.zero		1


	//----- nvinfo : EIATTR_EXIT_INSTR_OFFSETS
	.align		4
        /*0088*/ 	.byte	0x04, 0x1c
        /*008a*/ 	.short	(.L_35 - .L_34)


	//   ....[0]....
.L_34:
        /*008c*/ 	.word	0x00000070


	//   ....[1]....
        /*0090*/ 	.word	0x000000c0


	//   ....[2]....
        /*0094*/ 	.word	0x00000120


	//   ....[3]....
        /*0098*/ 	.word	0x00001370


	//   ....[4]....
        /*009c*/ 	.word	0x000016a0


	//   ....[5]....
        /*00a0*/ 	.word	0x00001d70


	//----- nvinfo : EIATTR_CRS_STACK_SIZE
	.align		4
.L_35:
        /*00a4*/ 	.byte	0x04, 0x1e
        /*00a6*/ 	.short	(.L_37 - .L_36)
.L_36:
        /*00a8*/ 	.word	0x00000000


	//----- nvinfo : EIATTR_CBANK_PARAM_SIZE
	.align		4
.L_37:
        /*00ac*/ 	.byte	0x03, 0x19
        /*00ae*/ 	.short	0x0028


	//----- nvinfo : EIATTR_PARAM_CBANK
	.align		4
        /*00b0*/ 	.byte	0x04, 0x0a
        /*00b2*/ 	.short	(.L_39 - .L_38)
	.align		4
.L_38:
        /*00b4*/ 	.word	index@(.nv.constant0.zlema_many_series_one_param_f32)
        /*00b8*/ 	.short	0x0380
        /*00ba*/ 	.short	0x0028


	//----- nvinfo : EIATTR_SW_WAR
	.align		4
.L_39:
        /*00bc*/ 	.byte	0x04, 0x36
        /*00be*/ 	.short	(.L_41 - .L_40)
.L_40:
        /*00c0*/ 	.word	0x00000008
.L_41:


//--------------------- .nv.info.zlema_batch_f32_tiled_f32 --------------------------
	.section	.nv.info.zlema_batch_f32_tiled_f32,"",@"SHT_CUDA_INFO"
	.sectionflags	@""
	.align	4


	//----- nvinfo : EIATTR_CUDA_API_VERSION
	.align		4
        /*0000*/ 	.byte	0x04, 0x37
        /*0002*/ 	.short	(.L_43 - .L_42)
.L_42:
        /*0004*/ 	.word	0x00000082


	//----- nvinfo : EIATTR_KPARAM_INFO
	.align		4
.L_43:
        /*0008*/ 	.byte	0x04, 0x17
        /*000a*/ 	.short	(.L_45 - .L_44)
.L_44:
        /*000c*/ 	.word	0x00000000
        /*0010*/ 	.short	0x0008
        /*0012*/ 	.short	0x0030
        /*0014*/ 	.byte	0x00, 0xf5, 0x21, 0x00


	//----- nvinfo : EIATTR_KPARAM_INFO
	.align		4
.L_45:
        /*0018*/ 	.byte	0x04, 0x17
        /*001a*/ 	.short	(.L_47 - .L_46)
.L_46:
        /*001c*/ 	.word	0x00000000
        /*0020*/ 	.short	0x0007
        /*0022*/ 	.short	0x002c
        /*0024*/ 	.byte	0x00, 0xf0, 0x11, 0x00


	//----- nvinfo : EIATTR_KPARAM_INFO
	.align		4
.L_47:
        /*0028*/ 	.byte	0x04, 0x17
        /*002a*/ 	.short	(.L_49 - .L_48)
.L_48:
        /*002c*/ 	.word	0x00000000
        /*0030*/ 	.short	0x0006
        /*0032*/ 	.short	0x0028
        /*0034*/ 	.byte	0x00, 0xf0, 0x11, 0x00


	//----- nvinfo : EIATTR_KPARAM_INFO
	.align		4
.L_49:
        /*0038*/ 	.byte	0x04, 0x17
        /*003a*/ 	.short	(.L_51 - .L_50)
.L_50:
        /*003c*/ 	.word	0x00000000
        /*0040*/ 	.short	0x0005
        /*0042*/ 	.short	0x0024
        /*0044*/ 	.byte	0x00, 0xf0, 0x11, 0x00


	//----- nvinfo : EIATTR_KPARAM_INFO
	.align		4
.L_51:
        /*0048*/ 	.byte	0x04, 0x17
        /*004a*/ 	.short	(.L_53 - .L_52)
.L_52:
        /*004c*/ 	.word	0x00000000
        /*0050*/ 	.short	0x0004
        /*0052*/ 	.short	0x0020
        /*0054*/ 	.byte	0x00, 0xf0, 0x11, 0x00


	//----- nvinfo : EIATTR_KPARAM_INFO
	.align		4
.L_53:
        /*0058*/ 	.byte	0x04, 0x17
        /*005a*/ 	.short	(.L_55 - .L_54)
.L_54:
        /*005c*/ 	.word	0x00000000
        /*0060*/ 	.short	0x0003
        /*0062*/ 	.short	0x0018
        /*0064*/ 	.byte	0x00, 0xf5, 0x21, 0x00


	//----- nvinfo : EIATTR_KPARAM_INFO
	.align		4
.L_55:
        /*0068*/ 	.byte	0x04, 0x17
        /*006a*/ 	.short	(.L_57 - .L_56)
.L_56:
        /*006c*/ 	.word	0x00000000
        /*0070*/ 	.short	0x0002
        /*0072*/ 	.short	0x0010
        /*0074*/ 	.byte	0x00, 0xf5, 0x21, 0x00


	//----- nvinfo : EIATTR_KPARAM_INFO
	.align		4
.L_57:
        /*0078*/ 	.byte	0x04, 0x17
        /*007a*/ 	.short	(.L_59 - .L_58)
.L_58:
        /*007c*/ 	.word	0x00000000
        /*0080*/ 	.short	0x0001
        /*0082*/ 	.short	0x0008
        /*0084*/ 	.byte	0x00, 0xf5, 0x21, 0x00


	//----- nvinfo : EIATTR_KPARAM_INFO
	.align		4
.L_59:
        /*0088*/ 	.byte	0x04, 0x17
        /*008a*/ 	.short	(.L_61 - .L_60)
.L_60:
        /*008c*/ 	.word	0x00000000
        /*0090*/ 	.short	0x0000
        /*0092*/ 	.short	0x0000
        /*0094*/ 	.byte	0x00, 0xf5, 0x21, 0x00


	//----- nvinfo : EIATTR_SPARSE_MMA_MASK
	.align		4
.L_61:
        /*0098*/ 	.byte	0x03, 0x50
        /*009a*/ 	.short	0x0000


	//----- nvinfo : EIATTR_MAXREG_COUNT
	.align		4
        /*009c*/ 	.byte	0x03, 0x1b
        /*009e*/ 	.short	0x00ff


	//----- nvinfo : EIATTR_NUM_BARRIERS
	.align		4
        /*00a0*/ 	.byte	0x02, 0x4c
        /*00a2*/ 	.byte	0x01
	.zero		1


	//----- nvinfo : EIATTR_MERCURY_ISA_VERSION
	.align		4
        /*00a4*/ 	.byte	0x03, 0x5f
        /*00a6*/ 	.short	0x0101


	//----- nvinfo : EIATTR_VRC_CTA_INIT_COUNT
	.align		4
        /*00a8*/ 	.byte	0x02, 0x4a
	.zero		1
	.zero		1


	//----- nvinfo : EIATTR_EXIT_INSTR_OFFSETS
	.align		4
        /*00ac*/ 	.byte	0x04, 0x1c
        /*00ae*/ 	.short	(.L_63 - .L_62)


	//   ....[0]....
.L_62:
        /*00b0*/ 	.word	0x00000070


	//   ....[1]....
        /*00b4*/ 	.word	0x00000630


	//   ....[2]....
        /*00b8*/ 	.word	0x00000700


	//   ....[3]....
        /*00bc*/ 	.word	0x000010f0


	//----- nvinfo : EIATTR_CRS_STACK_SIZE
	.align		4
.L_63:
        /*00c0*/ 	.byte	0x04, 0x1e
        /*00c2*/ 	.short	(.L_65 - .L_64)
.L_64:
        /*00c4*/ 	.word	0x00000000


	//----- nvinfo : EIATTR_CBANK_PARAM_SIZE
	.align		4
.L_65:
        /*00c8*/ 	.byte	0x03, 0x19
        /*00ca*/ 	.short	0x0038


	//----- nvinfo : EIATTR_PARAM_CBANK
	.align		4
        /*00cc*/ 	.byte	0x04, 0x0a
        /*00ce*/ 	.short	(.L_67 - .L_66)
	.align		4
.L_66:
        /*00d0*/ 	.word	index@(.nv.constant0.zlema_batch_f32_tiled_f32)
        /*00d4*/ 	.short	0x0380
        /*00d6*/ 	.short	0x0038


	//----- nvinfo : EIATTR_SW_WAR
	.align		4
.L_67:
        /*00d8*/ 	.byte	0x04, 0x36
        /*00da*/ 	.short	(.L_69 - .L_68)
.L_68:
        /*00dc*/ 	.word	0x00000008
.L_69:


//--------------------- .nv.info.zlema_batch_f32  --------------------------
	.section	.nv.info.zlema_batch_f32,"",@"SHT_CUDA_INFO"
	.sectionflags	@""
	.align	4


	//----- nvinfo : EIATTR_CUDA_API_VERSION
	.align		4
        /*0000*/ 	.byte	0x04, 0x37
        /*0002*/ 	.short	(.L_71 - .L_70)
.L_70:
        /*0004*/ 	.word	0x00000082


	//----- nvinfo : EIATTR_KPARAM_INFO
	.align		4
.L_71:
        /*0008*/ 	.byte	0x04, 0x17
        /*000a*/ 	.short	(.L_73 - .L_72)
.L_72:
        /*000c*/ 	.word	0x00000000
        /*0010*/ 	.short	0x0007
        /*0012*/ 	.short	0x0030
        /*0014*/ 	.byte	0x00, 0xf5, 0x21, 0x00


	//----- nvinfo : EIATTR_KPARAM_INFO
	.align		4
.L_73:
        /*0018*/ 	.byte	0x04, 0x17
        /*001a*/ 	.short	(.L_75 - .L_74)
.L_74:
        /*001c*/ 	.word	0x00000000
        /*0020*/ 	.short	0x0006
        /*0022*/ 	.short	0x0028
        /*0024*/ 	.byte	0x00, 0xf0, 0x11, 0x00


	//----- nvinfo : EIATTR_KPARAM_INFO
	.align		4
.L_75:
        /*0028*/ 	.byte	0x04, 0x17
        /*002a*/ 	.short	(.L_77 - .L_76)
.L_76:
        /*002c*/ 	.word	0x00000000
        /*0030*/ 	.short	0x0005
        /*0032*/ 	.short	0x0024
        /*0034*/ 	.byte	0x00, 0xf0, 0x11, 0x00


	//----- nvinfo : EIATTR_KPARAM_INFO
	.align		4
.L_77:
        /*0038*/ 	.byte	0x04, 0x17
        /*003a*/ 	.short	(.L_79 - .L_78)
.L_78:
        /*003c*/ 	.word	0x00000000
        /*0040*/ 	.short	0x0004
        /*0042*/ 	.short	0x0020
        /*0044*/ 	.byte	0x00, 0xf0, 0x11, 0x00


	//----- nvinfo : EIATTR_KPARAM_INFO
	.align		4
.L_79:
        /*0048*/ 	.byte	0x04, 0x17
        /*004a*/ 	.short	(.L_81 - .L_80)
.L_80:
        /*004c*/ 	.word	0x00000000
        /*0050*/ 	.short	0x0003
        /*0052*/ 	.short	0x0018
        /*0054*/ 	.byte	0x00, 0xf5, 0x21, 0x00


	//----- nvinfo : EIATTR_KPARAM_INFO
	.align		4
.L_81:
        /*0058*/ 	.byte	0x04, 0x17
        /*005a*/ 	.short	(.L_83 - .L_82)
.L_82:
        /*005c*/ 	.word	0x00000000
        /*0060*/ 	.short	0x0002
        /*0062*/ 	.short	0x0010
        /*0064*/ 	.byte	0x00, 0xf5, 0x21, 0x00


	//----- nvinfo : EIATTR_KPARAM_INFO
	.align		4
.L_83:
        /*0068*/ 	.byte	0x04, 0x17
        /*006a*/ 	.short	(.L_85 - .L_84)
.L_84:
        /*006c*/ 	.word	0x00000000
        /*0070*/ 	.short	0x0001
        /*0072*/ 	.short	0x0008
        /*0074*/ 	.byte	0x00, 0xf5, 0x21, 0x00


	//----- nvinfo : EIATTR_KPARAM_INFO
	.align		4
.L_85:
        /*0078*/ 	.byte	0x04, 0x17
        /*007a*/ 	.short	(.L_87 - .L_86)
.L_86:
        /*007c*/ 	.word	0x00000000
        /*0080*/ 	.short	0x0000
        /*0082*/ 	.short	0x0000
        /*0084*/ 	.byte	0x00, 0xf5, 0x21, 0x00


	//----- nvinfo : EIATTR_SPARSE_MMA_MASK
	.align		4
.L_87:
        /*0088*/ 	.byte	0x03, 0x50
        /*008a*/ 	.short	0x0000


	//----- nvinfo : EIATTR_MAXREG_COUNT
	.align		4
        /*008c*/ 	.byte	0x03, 0x1b
        /*008e*/ 	.short	0x00ff


	//----- nvinfo : EIATTR_MERCURY_ISA_VERSION
	.align		4
        /*0090*/ 	.byte	0x03, 0x5f
        /*0092*/ 	.short	0x0101


	//----- nvinfo : EIATTR_VRC_CTA_INIT_COUNT
	.align		4
        /*0094*/ 	.byte	0x02, 0x4a
	.zero		1
	.zero		1


	//----- nvinfo : EIATTR_EXIT_INSTR_OFFSETS
	.align		4
        /*0098*/ 	.byte	0x04, 0x1c
        /*009a*/ 	.short	(.L_89 - .L_88)


	//   ....[0]....
.L_88:
        /*009c*/ 	.word	0x00000070


	//   ....[1]....
        /*00a0*/ 	.word	0x00000630


	//   ....[2]....
        /*00a4*/ 	.word	0x00000700


	//   ....[3]....
        /*00a8*/ 	.word	0x00000980


	//   ....[4]....
        /*00ac*/ 	.word	0x00000cb0


	//----- nvinfo : EIATTR_CRS_STACK_SIZE
	.align		4
.L_89:
        /*00b0*/ 	.byte	0x04, 0x1e
        /*00b2*/ 	.short	(.L_91 - .L_90)
.L_90:
        /*00b4*/ 	.word	0x00000000


	//----- nvinfo : EIATTR_CBANK_PARAM_SIZE
	.align		4
.L_91:
        /*00b8*/ 	.byte	0x03, 0x19
        /*00ba*/ 	.short	0x0038


	//----- nvinfo : EIATTR_PARAM_CBANK
	.align		4
        /*00bc*/ 	.byte	0x04, 0x0a
        /*00be*/ 	.short	(.L_93 - .L_92)
	.align		4
.L_92:
        /*00c0*/ 	.word	index@(.nv.constant0.zlema_batch_f32)
        /*00c4*/ 	.short	0x0380
        /*00c6*/ 	.short	0x0038


	//----- nvinfo : EIATTR_SW_WAR
	.align		4
.L_93:
        /*00c8*/ 	.byte	0x04, 0x36
        /*00ca*/ 	.short	(.L_95 - .L_94)
.L_94:
        /*00cc*/ 	.word	0x00000008
.L_95:


//--------------------- .nv.callgraph             --------------------------
	.section	.nv.callgraph,"",@"SHT_CUDA_CALLGRAPH"
	.align	4
	.sectionentsize	8
	.align		4
        /*0000*/ 	.word	0x00000000
	.align		4
        /*0004*/ 	.word	0xffffffff
	.align		4
        /*0008*/ 	.word	0x00000000
	.align		4
        /*000c*/ 	.word	0xfffffffe
	.align		4
        /*0010*/ 	.word	0x00000000
	.align		4
        /*0014*/ 	.word	0xfffffffd
	.align		4
        /*0018*/ 	.word	0x00000000
	.align		4
        /*001c*/ 	.word	0xfffffffc


//--------------------- .text.zlema_many_series_one_param_f32 --------------------------
	.section	.text.zlema_many_series_one_param_f32,"ax",@progbits
	.align	128
        .global         zlema_many_series_one_param_f32
        .type           zlema_many_series_one_param_f32,@function
        .size           zlema_many_series_one_param_f32,(.L_x_53 - zlema_many_series_one_param_f32)
        .other          zlema_many_series_one_param_f32,@"STO_CUDA_ENTRY STV_DEFAULT"
zlema_many_series_one_param_f32:
.text.zlema_many_series_one_param_f32:
[----:B------:R-:W-:Y:S01]  /*0000*/  LDC R1, c[0x0][0x37c] ;  /* 0x0000df00ff017b82 */ /* 0x000fe20000000800 */
[----:B------:R-:W0:Y:S07]  /*0010*/  S2R R13, SR_TID.X ;  /* 0x00000000000d7919 */ /* 0x000e2e0000002100 */
[----:B------:R-:W0:Y:S08]  /*0020*/  S2UR UR4, SR_CTAID.X ;  /* 0x00000000000479c3 */ /* 0x000e300000002500 */
[----:B------:R-:W0:Y:S08]  /*0030*/  LDC R12, c[0x0][0x360] ;  /* 0x0000d800ff0c7b82 */ /* 0x000e300000000800 */
[----:B------:R-:W1:Y:S01]  /*0040*/  LDC R19, c[0x0][0x390] ;  /* 0x0000e400ff137b82 */ /* 0x000e620000000800 */
[----:B0-----:R-:W-:-:S05]  /*0050*/  IMAD R12, R12, UR4, R13 ;  /* 0x000000040c0c7c24 */ /* 0x001fca000f8e020d */
[----:B-1----:R-:W-:-:S13]  /*0060*/  ISETP.GE.AND P0, PT, R12, R19, PT ;  /* 0x000000130c00720c */ /* 0x002fda0003f06270 */
[----:B------:R-:W-:Y:S05]  /*0070*/  @P0 EXIT ;  /* 0x000000000000094d */ /* 0x000fea0003800000 */
[----:B------:R-:W0:Y:S01]  /*0080*/  LDC R16, c[0x0][0x394] ;  /* 0x0000e500ff107b82 */ /* 0x000e220000000800 */
[----:B------:R-:W0:Y:S02]  /*0090*/  LDCU UR6, c[0x0][0x398] ;  /* 0x00007300ff0677ac */ /* 0x000e240008000800 */
[----:B0-----:R-:W-:-:S04]  /*00a0*/  VIMNMX3 R0, R19, UR6, R16, PT ;  /* 0x0000000613007c0f */ /* 0x001fc8000b800110 */
[----:B------:R-:W-:-:S13]  /*00b0*/  ISETP.GE.AND P0, PT, R0, 0x1, PT ;  /* 0x000000010000780c */ /* 0x000fda0003f06270 */
[----:B------:R-:W-:Y:S05]  /*00c0*/  @!P0 EXIT ;  /* 0x000000000000894d */ /* 0x000fea0003800000 */
[----:B------:R-:W0:Y:S01]  /*00d0*/  LDC.64 R2, c[0x0][0x388] ;  /* 0x0000e200ff027b82 */ /* 0x000e220000000a00 */
[----:B------:R-:W1:Y:S01]  /*00e0*/  LDCU.64 UR8, c[0x0][0x358] ;  /* 0x00006b00ff0877ac */ /* 0x000e620008000a00 */
[----:B0-----:R-:W-:-:S05]  /*00f0*/  IMAD.WIDE R2, R12, 0x4, R2 ;  /* 0x000000040c027825 */ /* 0x001fca00078e0202 */
[----:B-1----:R-:W2:Y:S02]  /*0100*/  LDG.E.CONSTANT R15, desc[UR8][R2.64] ;  /* 0x00000008020f7981 */ /* 0x002ea4000c1e9900 */
[----:B--2---:R-:W-:-:S13]  /*0110*/  ISETP.GE.U32.AND P0, PT, R15, R16, PT ;  /* 0x000000100f00720c */ /* 0x004fda0003f06070 */
[----:B------:R-:W-:Y:S05]  /*0120*/  @P0 EXIT ;  /* 0x000000000000094d */ /* 0x000fea0003800000 */
[----:B------:R-:W-:Y:S01]  /*0130*/  UIADD3 UR6, UPT, UPT, UR6, -0x1, URZ ;  /* 0xffffffff06067890 */ /* 0x000fe2000fffe0ff */
[----:B------:R-:W-:Y:S01]  /*0140*/  BSSY.RECONVERGENT B0, `(.L_x_0) ;  /* 0x0000054000007945 */ /* 0x000fe20003800200 */
[----:B------:R-:W-:-:S04]  /*0150*/  SHF.R.S32.HI R13, RZ, 0x1f, R12 ;  /* 0x0000001fff0d7819 */ /* 0x000fc8000001140c */
[----:B------:R-:W-:-:S05]  /*0160*/  VIADD R0, R15, UR6 ;  /* 0x000000060f007c36 */ /* 0x000fca0008000000 */
[----:B------:R-:W-:-:S13]  /*0170*/  ISETP.GE.AND P0, PT, R0, 0x1, PT ;  /* 0x000000010000780c */ /* 0x000fda0003f06270 */
[----:B------:R-:W-:Y:S05]  /*0180*/  @!P0 BRA `(.L_x_1) ;  /* 0x00000004003c8947 */ /* 0x000fea0003800000 */
[----:B------:R-:W-:Y:S01]  /*0190*/  VIMNMX.U32 R17, PT, PT, R0, R16, PT ;  /* 0x0000001000117248 */ /* 0x000fe20003fe0000 */
[----:B------:R-:W-:Y:S01]  /*01a0*/  BSSY.RECONVERGENT B1, `(.L_x_2) ;  /* 0x000001f000017945 */ /* 0x000fe20003800200 */
[----:B------:R-:W-:Y:S02]  /*01b0*/  IMAD.MOV.U32 R14, RZ, RZ, RZ ;  /* 0x000000ffff0e7224 */ /* 0x000fe400078e00ff */
[C---:B------:R-:W-:Y:S02]  /*01c0*/  ISETP.GE.U32.AND P0, PT, R17.reuse, 0x8, PT ;  /* 0x000000081100780c */ /* 0x040fe40003f06070 */
[----:B------:R-:W-:-:S04]  /*01d0*/  LOP3.LUT R26, R17, 0x7, RZ, 0xc0, !PT ;  /* 0x00000007111a7812 */ /* 0x000fc800078ec0ff */
[----:B------:R-:W-:-:S07]  /*01e0*/  ISETP.NE.AND P1, PT, R26, RZ, PT ;  /* 0x000000ff1a00720c */ /* 0x000fce0003f25270 */
[----:B------:R-:W-:Y:S06]  /*01f0*/  @!P0 BRA `(.L_x_3) ;  /* 0x0000000000648947 */ /* 0x000fec0003800000 */
[----:B------:R-:W0:Y:S01]  /*0200*/  LDCU.64 UR4, c[0x0][0x3a0] ;  /* 0x00007400ff0477ac */ /* 0x000e220008000a00 */
[----:B------:R-:W-:Y:S01]  /*0210*/  LOP3.LUT R14, R17, 0x7ffffff8, RZ, 0xc0, !PT ;  /* 0x7ffffff8110e7812 */ /* 0x000fe200078ec0ff */
[----:B------:R-:W-:-:S03]  /*0220*/  IMAD.MOV.U32 R27, RZ, RZ, 0x7fffffff ;  /* 0x7fffffffff1b7424 */ /* 0x000fc600078e00ff */
[----:B------:R-:W-:Y:S02]  /*0230*/  IADD3 R18, PT, PT, -R14, RZ, RZ ;  /* 0x000000ff0e127210 */ /* 0x000fe40007ffe1ff */
[----:B0-----:R-:W-:-:S04]  /*0240*/  LEA R2, P0, R12, UR4, 0x2 ;  /* 0x000000040c027c11 */ /* 0x001fc8000f8010ff */
[----:B------:R-:W-:-:S09]  /*0250*/  LEA.HI.X R3, R12, UR5, R13, 0x2, P0 ;  /* 0x000000050c037c11 */ /* 0x000fd200080f140d */
.L_x_4:
[C---:B-1----:R-:W-:Y:S01]  /*0260*/  IMAD.WIDE.U32 R20, R19.reuse, 0x4, R2 ;  /* 0x0000000413147825 */ /* 0x042fe200078e0002 */
[----:B------:R0:W-:Y:S03]  /*0270*/  STG.E desc[UR8][R2.64], R27 ;  /* 0x0000001b02007986 */ /* 0x0001e6000c101908 */
[----:B------:R-:W-:Y:S01]  /*0280*/  VIADD R18, R18, 0x8 ;  /* 0x0000000812127836 */ /* 0x000fe20000000000 */
[----:B------:R1:W-:Y:S01]  /*0290*/  STG.E desc[UR8][R20.64], R27 ;  /* 0x0000001b14007986 */ /* 0x0003e2000c101908 */
[----:B------:R-:W-:-:S03]  /*02a0*/  IMAD.WIDE.U32 R22, R19, 0x4, R20 ;  /* 0x0000000413167825 */ /* 0x000fc600078e0014 */
[----:B------:R-:W-:Y:S02]  /*02b0*/  ISETP.NE.AND P0, PT, R18, RZ, PT ;  /* 0x000000ff1200720c */ /* 0x000fe40003f05270 */
[----:B------:R1:W-:Y:S01]  /*02c0*/  STG.E desc[UR8][R22.64], R27 ;  /* 0x0000001b16007986 */ /* 0x0003e2000c101908 */
[----:B------:R-:W-:-:S04]  /*02d0*/  IMAD.WIDE.U32 R4, R19, 0x4, R22 ;  /* 0x0000000413047825 */ /* 0x000fc800078e0016 */
[C---:B0-----:R-:W-:Y:S01]  /*02e0*/  IMAD.WIDE.U32 R2, R19.reuse, 0x20, R2 ;  /* 0x0000002013027825 */ /* 0x041fe200078e0002 */
[----:B------:R1:W-:Y:S03]  /*02f0*/  STG.E desc[UR8][R4.64], R27 ;  /* 0x0000001b04007986 */ /* 0x0003e6000c101908 */
[----:B------:R-:W-:-:S05]  /*0300*/  IMAD.WIDE.U32 R6, R19, 0x4, R4 ;  /* 0x0000000413067825 */ /* 0x000fca00078e0004 */
[----:B------:R1:W-:Y:S01]  /*0310*/  STG.E desc[UR8][R6.64], R27 ;  /* 0x0000001b06007986 */ /* 0x0003e2000c101908 */
[----:B------:R-:W-:-:S05]  /*0320*/  IMAD.WIDE.U32 R8, R19, 0x4, R6 ;  /* 0x0000000413087825 */ /* 0x000fca00078e0006 */
[----:B------:R1:W-:Y:S01]  /*0330*/  STG.E desc[UR8][R8.64], R27 ;  /* 0x0000001b08007986 */ /* 0x0003e2000c101908 */
[----:B------:R-:W-:-:S05]  /*0340*/  IMAD.WIDE.U32 R10, R19, 0x4, R8 ;  /* 0x00000004130a7825 */ /* 0x000fca00078e0008 */
[----:B------:R1:W-:Y:S01]  /*0350*/  STG.E desc[UR8][R10.64], R27 ;  /* 0x0000001b0a007986 */ /* 0x0003e2000c101908 */
[----:B------:R-:W-:-:S05]  /*0360*/  IMAD.WIDE.U32 R24, R19, 0x4, R10 ;  /* 0x0000000413187825 */ /* 0x000fca00078e000a */
[----:B------:R1:W-:Y:S01]  /*0370*/  STG.E desc[UR8][R24.64], R27 ;  /* 0x0000001b18007986 */ /* 0x0003e2000c101908 */
[----:B------:R-:W-:Y:S05]  /*0380*/  @P0 BRA `(.L_x_4) ;  /* 0xfffffffc00b40947 */ /* 0x000fea000383ffff */
.L_x_3:
[----:B------:R-:W-:Y:S05]  /*0390*/  BSYNC.RECONVERGENT B1 ;  /* 0x0000000000017941 */ /* 0x000fea0003800200 */
.L_x_2:
[----:B------:R-:W-:Y:S05]  /*03a0*/  @!P1 BRA `(.L_x_1) ;  /* 0x0000000000b49947 */ /* 0x000fea0003800000 */
[----:B------:R-:W-:Y:S01]  /*03b0*/  ISETP.GE.U32.AND P0, PT, R26, 0x4, PT ;  /* 0x000000041a00780c */ /* 0x000fe20003f06070 */
[----:B------:R-:W-:Y:S01]  /*03c0*/  BSSY.RECONVERGENT B1, `(.L_x_5) ;  /* 0x0000011000017945 */ /* 0x000fe20003800200 */
[----:B-1----:R-:W-:-:S04]  /*03d0*/  LOP3.LUT R10, R17, 0x3, RZ, 0xc0, !PT ;  /* 0x00000003110a7812 */ /* 0x002fc800078ec0ff */
[----:B------:R-:W-:-:S07]  /*03e0*/  ISETP.NE.AND P1, PT, R10, RZ, PT ;  /* 0x000000ff0a00720c */ /* 0x000fce0003f25270 */
[----:B------:R-:W-:Y:S06]  /*03f0*/  @!P0 BRA `(.L_x_6) ;  /* 0x0000000000348947 */ /* 0x000fec0003800000 */
[----:B------:R-:W0:Y:S01]  /*0400*/  LDCU.64 UR4, c[0x0][0x3a0] ;  /* 0x00007400ff0477ac */ /* 0x000e220008000a00 */
[----:B------:R-:W-:-:S04]  /*0410*/  IMAD.WIDE.U32 R4, R14, R19, R12 ;  /* 0x000000130e047225 */ /* 0x000fc800078e000c */
[----:B------:R-:W-:Y:S02]  /*0420*/  IMAD.MOV.U32 R11, RZ, RZ, 0x7fffffff ;  /* 0x7fffffffff0b7424 */ /* 0x000fe400078e00ff */
[----:B------:R-:W-:Y:S01]  /*0430*/  VIADD R14, R14, 0x4 ;  /* 0x000000040e0e7836 */ /* 0x000fe20000000000 */
[----:B0-----:R-:W-:-:S04]  /*0440*/  LEA R2, P0, R4, UR4, 0x2 ;  /* 0x0000000404027c11 */ /* 0x001fc8000f8010ff */
[----:B------:R-:W-:-:S03]  /*0450*/  LEA.HI.X R3, R4, UR5, R5, 0x2, P0 ;  /* 0x0000000504037c11 */ /* 0x000fc600080f1405 */
[C---:B------:R-:W-:Y:S02]  /*0460*/  IMAD.WIDE.U32 R4, R19.reuse, 0x4, R2 ;  /* 0x0000000413047825 */ /* 0x040fe400078e0002 */
[----:B------:R0:W-:Y:S04]  /*0470*/  STG.E desc[UR8][R2.64], R11 ;  /* 0x0000000b02007986 */ /* 0x0001e8000c101908 */
[----:B------:R0:W-:Y:S01]  /*0480*/  STG.E desc[UR8][R4.64], R11 ;  /* 0x0000000b04007986 */ /* 0x0001e2000c101908 */
[----:B------:R-:W-:-:S05]  /*0490*/  IMAD.WIDE.U32 R6, R19, 0x4, R4 ;  /* 0x0000000413067825 */ /* 0x000fca00078e0004 */
[----:B------:R0:W-:Y:S01]  /*04a0*/  STG.E desc[UR8][R6.64], R11 ;  /* 0x0000000b06007986 */ /* 0x0001e2000c101908 */
[----:B------:R-:W-:-:S05]  /*04b0*/  IMAD.WIDE.U32 R8, R19, 0x4, R6 ;  /* 0x0000000413087825 */ /* 0x000fca00078e0006 */
[----:B------:R0:W-:Y:S02]  /*04c0*/  STG.E desc[UR8][R8.64], R11 ;  /* 0x0000000b08007986 */ /* 0x0001e4000c101908 */
.L_x_6:
[----:B------:R-:W-:Y:S05]  /*04d0*/  BSYNC.RECONVERGENT B1 ;  /* 0x0000000000017941 */ /* 0x000fea0003800200 */
.L_x_5:
[----:B------:R-:W-:Y:S05]  /*04e0*/  @!P1 BRA `(.L_x_1) ;  /* 0x0000000000649947 */ /* 0x000fea0003800000 */
[----:B------:R-:W-:Y:S01]  /*04f0*/  LOP3.LUT R17, R17, 0x1, RZ, 0xc0, !PT ;  /* 0x0000000111117812 */ /* 0x000fe200078ec0ff */
[----:B------:R-:W-:Y:S01]  /*0500*/  BSSY.RECONVERGENT B1, `(.L_x_7) ;  /* 0x0000012000017945 */ /* 0x000fe20003800200 */
[----:B------:R-:W-:Y:S02]  /*0510*/  ISETP.NE.AND P0, PT, R10, 0x1, PT ;  /* 0x000000010a00780c */ /* 0x000fe40003f05270 */
[----:B------:R-:W-:-:S13]  /*0520*/  ISETP.NE.U32.AND P1, PT, R17, 0x1, PT ;  /* 0x000000011100780c */ /* 0x000fda0003f25070 */
[----:B0-----:R-:W0:Y:S01]  /*0530*/  @!P1 LDC.64 R2, c[0x0][0x3a0] ;  /* 0x0000e800ff029b82 */ /* 0x001e220000000a00 */
[----:B------:R-:W-:Y:S01]  /*0540*/  @!P1 MOV R8, R12 ;  /* 0x0000000c00089202 */ /* 0x000fe20000000f00 */
[----:B------:R-:W-:Y:S01]  /*0550*/  @!P1 IMAD.MOV.U32 R9, RZ, RZ, R13 ;  /* 0x000000ffff099224 */ /* 0x000fe200078e000d */
[----:B------:R-:W-:Y:S06]  /*0560*/  @!P0 BRA `(.L_x_8) ;  /* 0x00000000002c8947 */ /* 0x000fec0003800000 */
[----:B------:R-:W1:Y:S01]  /*0570*/  LDCU.64 UR4, c[0x0][0x3a0] ;  /* 0x00007400ff0477ac */ /* 0x000e620008000a00 */
[----:B------:R-:W-:Y:S01]  /*0580*/  IMAD.MOV.U32 R4, RZ, RZ, R12 ;  /* 0x000000ffff047224 */ /* 0x000fe200078e000c */
[----:B------:R-:W-:Y:S01]  /*0590*/  MOV R11, 0x7fffffff ;  /* 0x7fffffff000b7802 */ /* 0x000fe20000000f00 */
[----:B------:R-:W-:Y:S02]  /*05a0*/  IMAD.MOV.U32 R5, RZ, RZ, R13 ;  /* 0x000000ffff057224 */ /* 0x000fe400078e000d */
[----:B------:R-:W-:-:S04]  /*05b0*/  IMAD.WIDE.U32 R4, R14, R19, R4 ;  /* 0x000000130e047225 */ /* 0x000fc800078e0004 */
[----:B------:R-:W-:Y:S01]  /*05c0*/  VIADD R14, R14, 0x2 ;  /* 0x000000020e0e7836 */ /* 0x000fe20000000000 */
[----:B-1----:R-:W-:-:S04]  /*05d0*/  LEA R6, P0, R4, UR4, 0x2 ;  /* 0x0000000404067c11 */ /* 0x002fc8000f8010ff */
[----:B------:R-:W-:-:S03]  /*05e0*/  LEA.HI.X R7, R4, UR5, R5, 0x2, P0 ;  /* 0x0000000504077c11 */ /* 0x000fc600080f1405 */
[----:B------:R-:W-:Y:S02]  /*05f0*/  IMAD.WIDE.U32 R4, R19, 0x4, R6 ;  /* 0x0000000413047825 */ /* 0x000fe400078e0006 */
[----:B------:R1:W-:Y:S04]  /*0600*/  STG.E desc[UR8][R6.64], R11 ;  /* 0x0000000b06007986 */ /* 0x0003e8000c101908 */
[----:B------:R1:W-:Y:S02]  /*0610*/  STG.E desc[UR8][R4.64], R11 ;  /* 0x0000000b04007986 */ /* 0x0003e4000c101908 */
.L_x_8:
[----:B------:R-:W-:Y:S05]  /*0620*/  BSYNC.RECONVERGENT B1 ;  /* 0x0000000000017941 */ /* 0x000fea0003800200 */
.L_x_7:
[----:B-1----:R-:W-:-:S03]  /*0630*/  @!P1 IMAD.WIDE.U32 R4, R14, R19, R8 ;  /* 0x000000130e049225 */ /* 0x002fc600078e0008 */
[----:B0-----:R-:W-:-:S04]  /*0640*/  @!P1 LEA R2, P0, R4, R2, 0x2 ;  /* 0x0000000204029211 */ /* 0x001fc800078010ff */
[----:B------:R-:W-:Y:S01]  /*0650*/  @!P1 LEA.HI.X R3, R4, R3, R5, 0x2, P0 ;  /* 0x0000000304039211 */ /* 0x000fe200000f1405 */
[----:B------:R-:W-:-:S05]  /*0660*/  @!P1 IMAD.MOV.U32 R5, RZ, RZ, 0x7fffffff ;  /* 0x7fffffffff059424 */ /* 0x000fca00078e00ff */
[----:B------:R2:W-:Y:S03]  /*0670*/  @!P1 STG.E desc[UR8][R2.64], R5 ;  /* 0x0000000502009986 */ /* 0x0005e6000c101908 */
.L_x_1:
[----:B------:R-:W-:Y:S05]  /*0680*/  BSYNC.RECONVERGENT B0 ;  /* 0x0000000000007941 */ /* 0x000fea0003800200 */
.L_x_0:
[----:B------:R-:W3:Y:S01]  /*0690*/  LDCU.64 UR4, c[0x0][0x380] ;  /* 0x00007000ff0477ac */ /* 0x000ee20008000a00 */
[----:B012---:R-:W-:Y:S01]  /*06a0*/  MOV R5, R13 ;  /* 0x0000000d00057202 */ /* 0x007fe20000000f00 */
[----:B------:R-:W-:Y:S01]  /*06b0*/  IMAD.MOV.U32 R4, RZ, RZ, R12 ;  /* 0x000000ffff047224 */ /* 0x000fe200078e000c */
[----:B------:R-:W-:-:S03]  /*06c0*/  USHF.R.U32.HI UR7, URZ, 0x1, UR6 ;  /* 0x00000001ff077899 */ /* 0x000fc60008011606 */
[C---:B------:R-:W-:Y:S01]  /*06d0*/  IMAD.WIDE.U32 R2, R15.reuse, R19, R4 ;  /* 0x000000130f027225 */ /* 0x040fe200078e0004 */
[----:B------:R-:W0:Y:S03]  /*06e0*/  LDCU UR12, c[0x0][0x390] ;  /* 0x00007200ff0c77ac */ /* 0x000e260008000800 */
[C---:B------:R-:W-:Y:S01]  /*06f0*/  IMAD.SHL.U32 R6, R2.reuse, 0x4, RZ ;  /* 0x0000000402067824 */ /* 0x040fe200078e00ff */
[----:B------:R-:W-:Y:S01]  /*0700*/  SHF.L.U64.HI R8, R2, 0x2, R3 ;  /* 0x0000000202087819 */ /* 0x000fe20000010203 */
[----:B------:R-:W-:Y:S01]  /*0710*/  VIADD R14, R15, 0x1 ;  /* 0x000000010f0e7836 */ /* 0x000fe20000000000 */
[----:B------:R-:W1:Y:S01]  /*0720*/  LDCU UR10, c[0x0][0x39c] ;  /* 0x00007380ff0a77ac */ /* 0x000e620008000800 */
[----:B------:R-:W2:Y:S01]  /*0730*/  LDCU UR13, c[0x0][0x39c] ;  /* 0x00007380ff0d77ac */ /* 0x000ea20008000800 */
[----:B---3--:R-:W-:Y:S02]  /*0740*/  IMAD.U32 R27, RZ, RZ, UR4 ;  /* 0x00000004ff1b7e24 */ /* 0x008fe4000f8e00ff */
[----:B------:R-:W-:Y:S01]  /*0750*/  IMAD.U32 R17, RZ, RZ, UR5 ;  /* 0x00000005ff117e24 */ /* 0x000fe2000f8e00ff */
[----:B------:R-:W3:Y:S02]  /*0760*/  LDCU.64 UR16, c[0x0][0x380] ;  /* 0x00007000ff1077ac */ /* 0x000ee40008000a00 */
[----:B------:R-:W-:Y:S01]  /*0770*/  IADD3 R2, P0, PT, R6, R27, RZ ;  /* 0x0000001b06027210 */ /* 0x000fe20007f1e0ff */
[----:B------:R-:W4:Y:S03]  /*0780*/  LDCU.64 UR14, c[0x0][0x380] ;  /* 0x00007000ff0e77ac */ /* 0x000f260008000a00 */
[----:B------:R-:W-:-:S05]  /*0790*/  IADD3.X R3, PT, PT, R8, R17, RZ, P0, !PT ;  /* 0x0000001108037210 */ /* 0x000fca00007fe4ff */
[----:B------:R5:W2:Y:S01]  /*07a0*/  LDG.E.CONSTANT R23, desc[UR8][R2.64] ;  /* 0x0000000802177981 */ /* 0x000aa2000c1e9900 */
[----:B------:R-:W-:Y:S01]  /*07b0*/  ISETP.GT.AND P0, PT, R0, R15, PT ;  /* 0x0000000f0000720c */ /* 0x000fe20003f04270 */
[----:B------:R-:W-:Y:S01]  /*07c0*/  BSSY.RECONVERGENT B0, `(.L_x_9) ;  /* 0x00000b8000007945 */ /* 0x000fe20003800200 */
[----:B-----5:R-:W-:-:S11]  /*07d0*/  VIADDMNMX.U32 R3, R15, UR7, R16, PT ;  /* 0x000000070f037c46 */ /* 0x020fd6000b800010 */
[----:B------:R-:W5:Y:S02]  /*07e0*/  @!P0 LDC.64 R10, c[0x0][0x3a0] ;  /* 0x0000e800ff0a8b82 */ /* 0x000f640000000a00 */
[----:B-----5:R-:W-:-:S05]  /*07f0*/  @!P0 IADD3 R6, P1, PT, R6, R10, RZ ;  /* 0x0000000a06068210 */ /* 0x020fca0007f3e0ff */
[----:B------:R-:W-:-:S05]  /*0800*/  @!P0 IMAD.X R7, R8, 0x1, R11, P1 ;  /* 0x0000000108078824 */ /* 0x000fca00008e060b */
[----:B--2---:R2:W-:Y:S01]  /*0810*/  @!P0 STG.E desc[UR8][R6.64], R23 ;  /* 0x0000001706008986 */ /* 0x0045e2000c101908 */
[----:B------:R-:W-:-:S13]  /*0820*/  ISETP.GE.U32.AND P0, PT, R14, R3, PT ;  /* 0x000000030e00720c */ /* 0x000fda0003f06070 */
[----:B01234-:R-:W-:Y:S05]  /*0830*/  @P0 BRA `(.L_x_10) ;  /* 0x0000000800c00947 */ /* 0x01ffea0003800000 */
[----:B------:R-:W-:Y:S01]  /*0840*/  LOP3.LUT R2, RZ, R15, RZ, 0x33, !PT ;  /* 0x0000000fff027212 */ /* 0x000fe200078e33ff */
[----:B------:R-:W-:Y:S04]  /*0850*/  BSSY.RECONVERGENT B1, `(.L_x_11) ;  /* 0x0000020000017945 */ /* 0x000fe80003800200 */
[----:B------:R-:W-:-:S05]  /*0860*/  IMAD.IADD R2, R3, 0x1, R2 ;  /* 0x0000000103027824 */ /* 0x000fca00078e0202 */
[----:B------:R-:W-:-:S13]  /*0870*/  LOP3.LUT P0, R2, R2, 0x3, RZ, 0xc0, !PT ;  /* 0x0000000302027812 */ /* 0x000fda000780c0ff */
[----:B------:R-:W-:Y:S05]  /*0880*/  @!P0 BRA `(.L_x_12) ;  /* 0x0000000000708947 */ /* 0x000fea0003800000 */
[----:B------:R-:W-:Y:S01]  /*0890*/  IMAD.WIDE.U32 R4, R14, R19, R4 ;  /* 0x000000130e047225 */ /* 0x000fe200078e0004 */
[----:B------:R-:W-:Y:S01]  /*08a0*/  UMOV UR4, URZ ;  /* 0x000000ff00047c82 */ /* 0x000fe20008000000 */
[----:B------:R-:W-:Y:S02]  /*08b0*/  BSSY.RECONVERGENT B2, `(.L_x_13) ;  /* 0x0000018000027945 */ /* 0x000fe40003800200 */
[----:B------:R-:W-:Y:S01]  /*08c0*/  IMAD.MOV R2, RZ, RZ, -R2 ;  /* 0x000000ffff027224 */ /* 0x000fe200078e0a02 */
[----:B------:R-:W-:Y:S01]  /*08d0*/  IADD3 R5, PT, PT, R5, UR4, RZ ;  /* 0x0000000405057c10 */ /* 0x000fe2000fffe0ff */
[C---:B------:R-:W-:Y:S02]  /*08e0*/  IMAD.SHL.U32 R10, R4.reuse, 0x4, RZ ;  /* 0x00000004040a7824 */ /* 0x040fe400078e00ff */
[----:B------:R-:W-:Y:S01]  /*08f0*/  IMAD.MOV.U32 R9, RZ, RZ, R15 ;  /* 0x000000ffff097224 */ /* 0x000fe200078e000f */
[----:B------:R-:W-:-:S07]  /*0900*/  SHF.L.U64.HI R14, R4, 0x2, R5 ;  /* 0x00000002040e7819 */ /* 0x000fce0000010205 */
.L_x_14:
[----:B------:R-:W-:Y:S01]  /*0910*/  MOV R27, UR16 ;  /* 0x00000010001b7c02 */ /* 0x000fe20008000f00 */
[----:B------:R-:W-:-:S03]  /*0920*/  IMAD.U32 R17, RZ, RZ, UR17 ;  /* 0x00000011ff117e24 */ /* 0x000fc6000f8e00ff */
[----:B------:R-:W-:-:S05]  /*0930*/  IADD3 R6, P0, PT, R10, R27, RZ ;  /* 0x0000001b0a067210 */ /* 0x000fca0007f1e0ff */
[----:B------:R-:W-:-:S05]  /*0940*/  IMAD.X R7, R14, 0x1, R17, P0 ;  /* 0x000000010e077824 */ /* 0x000fca00000e0611 */
[----:B------:R-:W2:Y:S01]  /*0950*/  LDG.E.CONSTANT R6, desc[UR8][R6.64] ;  /* 0x0000000806067981 */ /* 0x000ea2000c1e9900 */
[----:B------:R-:W-:Y:S02]  /*0960*/  VIADD R9, R9, 0x1 ;  /* 0x0000000109097836 */ /* 0x000fe40000000000 */
[----:B------:R-:W-:-:S03]  /*0970*/  VIADD R2, R2, 0x1 ;  /* 0x0000000102027836 */ /* 0x000fc60000000000 */
[----:B------:R-:W-:-:S13]  /*0980*/  ISETP.GE.AND P0, PT, R9, R0, PT ;  /* 0x000000000900720c */ /* 0x000fda0003f06270 */
[----:B0-----:R-:W0:Y:S02]  /*0990*/  @P0 LDC.64 R4, c[0x0][0x3a0] ;  /* 0x0000e800ff040b82 */ /* 0x001e240000000a00 */
[----:B0-----:R-:W-:-:S04]  /*09a0*/  @P0 IADD3 R4, P1, PT, R10, R4, RZ ;  /* 0x000000040a040210 */ /* 0x001fc80007f3e0ff */
[----:B------:R-:W-:Y:S02]  /*09b0*/  @P0 IADD3.X R5, PT, PT, R14, R5, RZ, P1, !PT ;  /* 0x000000050e050210 */ /* 0x000fe40000ffe4ff */
[----:B------:R-:W-:Y:S01]  /*09c0*/  ISETP.NE.AND P1, PT, R2, RZ, PT ;  /* 0x000000ff0200720c */ /* 0x000fe20003f25270 */
[----:B--2---:R-:W-:-:S04]  /*09d0*/  FADD R8, R6, -R23 ;  /* 0x8000001706087221 */ /* 0x004fc80000000000 */
[----:B------:R-:W-:-:S05]  /*09e0*/  FFMA R23, R8, UR10, R23 ;  /* 0x0000000a08177c23 */ /* 0x000fca0008000017 */
[----:B------:R0:W-:Y:S01]  /*09f0*/  @P0 STG.E desc[UR8][R4.64], R23 ;  /* 0x0000001704000986 */ /* 0x0001e2000c101908 */
[----:B------:R-:W-:-:S04]  /*0a00*/  LEA R10, P0, R19, R10, 0x2 ;  /* 0x0000000a130a7211 */ /* 0x000fc800078010ff */
[----:B------:R-:W-:Y:S01]  /*0a10*/  LEA.HI.X R14, R19, R14, RZ, 0x2, P0 ;  /* 0x0000000e130e7211 */ /* 0x000fe200000f14ff */
[----:B------:R-:W-:Y:S08]  /*0a20*/  @P1 BRA `(.L_x_14) ;  /* 0xfffffffc00b81947 */ /* 0x000ff0000383ffff */
[----:B------:R-:W-:Y:S05]  /*0a30*/  BSYNC.RECONVERGENT B2 ;  /* 0x0000000000027941 */ /* 0x000fea0003800200 */
.L_x_13:
[----:B------:R-:W-:-:S07]  /*0a40*/  VIADD R14, R9, 0x1 ;  /* 0x00000001090e7836 */ /* 0x000fce0000000000 */
.L_x_12:
[----:B------:R-:W-:Y:S05]  /*0a50*/  BSYNC.RECONVERGENT B1 ;  /* 0x0000000000017941 */ /* 0x000fea0003800200 */
.L_x_11:
[----:B------:R-:W-:-:S04]  /*0a60*/  IADD3 R15, PT, PT, R3, -0x2, -R15 ;  /* 0xfffffffe030f7810 */ /* 0x000fc80007ffe80f */
[----:B------:R-:W-:-:S13]  /*0a70*/  ISETP.GE.U32.AND P0, PT, R15, 0x3, PT ;  /* 0x000000030f00780c */ /* 0x000fda0003f06070 */
[----:B------:R-:W-:Y:S05]  /*0a80*/  @!P0 BRA `(.L_x_10) ;  /* 0x00000008002c8947 */ /* 0x000fea0003800000 */
[----:B------:R-:W0:Y:S01]  /*0a90*/  LDCU UR11, c[0x0][0x390] ;  /* 0x00007200ff0b77ac */ /* 0x000e220008000800 */
[----:B------:R-:W-:Y:S01]  /*0aa0*/  MOV R8, R12 ;  /* 0x0000000c00087202 */ /* 0x000fe20000000f00 */
[----:B------:R-:W-:Y:S02]  /*0ab0*/  IMAD.MOV.U32 R9, RZ, RZ, R13 ;  /* 0x000000ffff097224 */ /* 0x000fe400078e000d */
[----:B------:R-:W-:Y:S01]  /*0ac0*/  VIADD R2, R14, 0x1 ;  /* 0x000000010e027836 */ /* 0x000fe20000000000 */
[----:B------:R-:W-:Y:S01]  /*0ad0*/  UMOV UR4, URZ ;  /* 0x000000ff00047c82 */ /* 0x000fe20008000000 */
[----:B------:R-:W-:-:S03]  /*0ae0*/  UMOV UR5, URZ ;  /* 0x000000ff00057c82 */ /* 0x000fc60008000000 */
[C---:B------:R-:W-:Y:S02]  /*0af0*/  IADD3 R15, PT, PT, R2.reuse, 0x1, RZ ;  /* 0x00000001020f7810 */ /* 0x040fe40007ffe0ff */
[----:B------:R-:W-:Y:S01]  /*0b00*/  IADD3 R16, PT, PT, R2, 0x2, RZ ;  /* 0x0000000202107810 */ /* 0x000fe20007ffe0ff */
[----:B0-----:R-:W-:-:S04]  /*0b10*/  IMAD.WIDE.U32 R4, R14, UR11, R8 ;  /* 0x0000000b0e047c25 */ /* 0x001fc8000f8e0008 */
[----:B------:R-:W-:Y:S02]  /*0b20*/  VIADD R11, R5, UR4 ;  /* 0x00000004050b7c36 */ /* 0x000fe40008000000 */
[----:B------:R-:W-:Y:S02]  /*0b30*/  IMAD.SHL.U32 R25, R4, 0x4, RZ ;  /* 0x0000000404197824 */ /* 0x000fe400078e00ff */
[----:B------:R-:W-:Y:S01]  /*0b40*/  IMAD.WIDE.U32 R6, R2, UR11, R8 ;  /* 0x0000000b02067c25 */ /* 0x000fe2000f8e0008 */
[----:B------:R-:W-:Y:S02]  /*0b50*/  SHF.L.U64.HI R4, R4, 0x2, R11 ;  /* 0x0000000204047819 */ /* 0x000fe4000001020b */
[----:B------:R-:W-:Y:S01]  /*0b60*/  IADD3 R18, P0, PT, R25, R27, RZ ;  /* 0x0000001b19127210 */ /* 0x000fe20007f1e0ff */
[----:B------:R-:W-:Y:S02]  /*0b70*/  VIADD R5, R7, UR5 ;  /* 0x0000000507057c36 */ /* 0x000fe40008000000 */
[----:B------:R-:W-:-:S02]  /*0b80*/  IMAD.SHL.U32 R24, R6, 0x4, RZ ;  /* 0x0000000406187824 */ /* 0x000fc400078e00ff */
[----:B------:R-:W-:Y:S01]  /*0b90*/  IMAD.X R19, R4, 0x1, R17, P0 ;  /* 0x0000000104137824 */ /* 0x000fe200000e0611 */
[----:B------:R-:W-:Y:S01]  /*0ba0*/  SHF.L.U64.HI R5, R6, 0x2, R5 ;  /* 0x0000000206057819 */ /* 0x000fe20000010205 */
[----:B------:R-:W-:Y:S01]  /*0bb0*/  IMAD.WIDE.U32 R6, R15, UR11, R8 ;  /* 0x0000000b0f067c25 */ /* 0x000fe2000f8e0008 */
[----:B------:R-:W-:Y:S02]  /*0bc0*/  IADD3 R10, P0, PT, R24, R27, RZ ;  /* 0x0000001b180a7210 */ /* 0x000fe40007f1e0ff */
[----:B------:R0:W2:Y:S01]  /*0bd0*/  LDG.E.CONSTANT R26, desc[UR8][R18.64] ;  /* 0x00000008121a7981 */ /* 0x0000a2000c1e9900 */
[----:B------:R-:W-:Y:S02]  /*0be0*/  VIADD R7, R7, UR4 ;  /* 0x0000000407077c36 */ /* 0x000fe40008000000 */
[----:B------:R-:W-:Y:S02]  /*0bf0*/  IMAD.X R11, R5, 0x1, R17, P0 ;  /* 0x00000001050b7824 */ /* 0x000fe400000e0611 */
[----:B------:R-:W-:-:S04]  /*0c00*/  IMAD.WIDE.U32 R8, R16, UR11, R8 ;  /* 0x0000000b10087c25 */ /* 0x000fc8000f8e0008 */
[C---:B0-----:R-:W-:Y:S01]  /*0c10*/  IMAD.SHL.U32 R19, R6.reuse, 0x4, RZ ;  /* 0x0000000406137824 */ /* 0x041fe200078e00ff */
[----:B------:R-:W-:Y:S01]  /*0c20*/  SHF.L.U64.HI R7, R6, 0x2, R7 ;  /* 0x0000000206077819 */ /* 0x000fe20000010207 */
[----:B------:R0:W3:Y:S03]  /*0c30*/  LDG.E.CONSTANT R22, desc[UR8][R10.64] ;  /* 0x000000080a167981 */ /* 0x0000e6000c1e9900 */
[----:B------:R-:W-:Y:S01]  /*0c40*/  IADD3 R20, P0, PT, R19, R27, RZ ;  /* 0x0000001b13147210 */ /* 0x000fe20007f1e0ff */
[C---:B------:R-:W-:Y:S01]  /*0c50*/  IMAD.SHL.U32 R18, R8.reuse, 0x4, RZ ;  /* 0x0000000408127824 */ /* 0x040fe200078e00ff */
[----:B------:R-:W-:Y:S01]  /*0c60*/  IADD3 R9, PT, PT, R9, UR4, RZ ;  /* 0x0000000409097c10 */ /* 0x000fe2000fffe0ff */
[----:B------:R-:W1:Y:S02]  /*0c70*/  LDCU UR4, c[0x0][0x39c] ;  /* 0x00007380ff0477ac */ /* 0x000e640008000800 */
[----:B------:R-:W-:Y:S01]  /*0c80*/  IMAD.X R21, R7, 0x1, R17, P0 ;  /* 0x0000000107157824 */ /* 0x000fe200000e0611 */
[----:B------:R-:W-:-:S02]  /*0c90*/  SHF.L.U64.HI R6, R8, 0x2, R9 ;  /* 0x0000000208067819 */ /* 0x000fc40000010209 */
[----:B------:R-:W-:Y:S02]  /*0ca0*/  IADD3 R8, P0, PT, R18, R27, RZ ;  /* 0x0000001b12087210 */ /* 0x000fe40007f1e0ff */
[----:B------:R-:W4:Y:S03]  /*0cb0*/  LDG.E.CONSTANT R20, desc[UR8][R20.64] ;  /* 0x0000000814147981 */ /* 0x000f26000c1e9900 */
[----:B------:R-:W-:-:S05]  /*0cc0*/  IMAD.X R9, R6, 0x1, R17, P0 ;  /* 0x0000000106097824 */ /* 0x000fca00000e0611 */
[----:B------:R5:W4:Y:S01]  /*0cd0*/  LDG.E.CONSTANT R21, desc[UR8][R8.64] ;  /* 0x0000000808157981 */ /* 0x000b22000c1e9900 */
[-C--:B------:R-:W-:Y:S02]  /*0ce0*/  ISETP.GE.AND P3, PT, R14, R0.reuse, PT ;  /* 0x000000000e00720c */ /* 0x080fe40003f66270 */
[-C--:B------:R-:W-:Y:S02]  /*0cf0*/  ISETP.GE.AND P2, PT, R2, R0.reuse, PT ;  /* 0x000000000200720c */ /* 0x080fe40003f46270 */
[-C--:B------:R-:W-:Y:S02]  /*0d00*/  ISETP.GE.AND P1, PT, R15, R0.reuse, PT ;  /* 0x000000000f00720c */ /* 0x080fe40003f26270 */
[----:B------:R-:W-:-:S07]  /*0d10*/  ISETP.GE.AND P0, PT, R16, R0, PT ;  /* 0x000000001000720c */ /* 0x000fce0003f06270 */
[----:B------:R-:W1:Y:S08]  /*0d20*/  @P3 LDC.64 R14, c[0x0][0x3a0] ;  /* 0x0000e800ff0e3b82 */ /* 0x000e700000000a00 */
[----:B------:R-:W1:Y:S08]  /*0d30*/  @P2 LDC.64 R16, c[0x0][0x3a0] ;  /* 0x0000e800ff102b82 */ /* 0x000e700000000a00 */
[----:B0-----:R-:W0:Y:S08]  /*0d40*/  @P1 LDC.64 R10, c[0x0][0x3a0] ;  /* 0x0000e800ff0a1b82 */ /* 0x001e300000000a00 */
[----:B-----5:R-:W5:Y:S01]  /*0d50*/  @P0 LDC.64 R8, c[0x0][0x3a0] ;  /* 0x0000e800ff080b82 */ /* 0x020f620000000a00 */
[----:B-1----:R-:W-:-:S02]  /*0d60*/  @P3 IADD3 R14, P4, PT, R25, R14, RZ ;  /* 0x0000000e190e3210 */ /* 0x002fc40007f9e0ff */
[----:B------:R-:W-:Y:S02]  /*0d70*/  @P2 IADD3 R16, P5, PT, R24, R16, RZ ;  /* 0x0000001018102210 */ /* 0x000fe40007fbe0ff */
[----:B------:R-:W-:-:S03]  /*0d80*/  @P3 IADD3.X R15, PT, PT, R4, R15, RZ, P4, !PT ;  /* 0x0000000f040f3210 */ /* 0x000fc600027fe4ff */
[----:B------:R-:W-:Y:S01]  /*0d90*/  @P2 IMAD.X R17, R5, 0x1, R17, P5 ;  /* 0x0000000105112824 */ /* 0x000fe200028e0611 */
[----:B0-----:R-:W-:Y:S02]  /*0da0*/  @P1 IADD3 R10, P4, PT, R19, R10, RZ ;  /* 0x0000000a130a1210 */ /* 0x001fe40007f9e0ff */
[----:B-----5:R-:W-:-:S03]  /*0db0*/  @P0 IADD3 R8, P5, PT, R18, R8, RZ ;  /* 0x0000000812080210 */ /* 0x020fc60007fbe0ff */
[----:B------:R-:W-:Y:S01]  /*0dc0*/  @P1 IMAD.X R11, R7, 0x1, R11, P4 ;  /* 0x00000001070b1824 */ /* 0x000fe200020e060b */
[----:B------:R-:W-:Y:S01]  /*0dd0*/  IADD3 R4, PT, PT, R2, 0x3, RZ ;  /* 0x0000000302047810 */ /* 0x000fe20007ffe0ff */
[----:B------:R-:W-:Y:S02]  /*0de0*/  @P0 IMAD.X R9, R6, 0x1, R9, P5 ;  /* 0x0000000106090824 */ /* 0x000fe400028e0609 */
[----:B--2---:R-:W-:-:S04]  /*0df0*/  FADD R26, -R23, R26 ;  /* 0x0000001a171a7221 */ /* 0x004fc80000000100 */
[----:B------:R-:W-:-:S04]  /*0e00*/  FFMA R23, R26, UR4, R23 ;  /* 0x000000041a177c23 */ /* 0x000fc80008000017 */
[----:B---3--:R-:W-:-:S04]  /*0e10*/  FADD R22, -R23, R22 ;  /* 0x0000001617167221 */ /* 0x008fc80000000100 */
[----:B------:R-:W-:-:S04]  /*0e20*/  FFMA R22, R22, UR4, R23 ;  /* 0x0000000416167c23 */ /* 0x000fc80008000017 */
[----:B----4-:R-:W-:-:S04]  /*0e30*/  FADD R25, -R22, R20 ;  /* 0x0000001416197221 */ /* 0x010fc80000000100 */
[----:B------:R-:W-:Y:S01]  /*0e40*/  FFMA R20, R25, UR4, R22 ;  /* 0x0000000419147c23 */ /* 0x000fe20008000016 */
[----:B------:R0:W-:Y:S03]  /*0e50*/  @P3 STG.E desc[UR8][R14.64], R23 ;  /* 0x000000170e003986 */ /* 0x0001e6000c101908 */
[----:B------:R-:W-:Y:S01]  /*0e60*/  FADD R21, -R20, R21 ;  /* 0x0000001514157221 */ /* 0x000fe20000000100 */
[----:B------:R1:W-:Y:S03]  /*0e70*/  @P2 STG.E desc[UR8][R16.64], R22 ;  /* 0x0000001610002986 */ /* 0x0003e6000c101908 */
[----:B0-----:R-:W-:Y:S01]  /*0e80*/  FFMA R23, R21, UR4, R20 ;  /* 0x0000000415177c23 */ /* 0x001fe20008000014 */
[----:B------:R1:W-:Y:S04]  /*0e90*/  @P1 STG.E desc[UR8][R10.64], R20 ;  /* 0x000000140a001986 */ /* 0x0003e8000c101908 */
[----:B------:R1:W-:Y:S01]  /*0ea0*/  @P0 STG.E desc[UR8][R8.64], R23 ;  /* 0x0000001708000986 */ /* 0x0003e2000c101908 */
[----:B------:R-:W-:Y:S01]  /*0eb0*/  ISETP.NE.AND P0, PT, R4, R3, PT ;  /* 0x000000030400720c */ /* 0x000fe20003f05270 */
[----:B------:R-:W-:-:S12]  /*0ec0*/  IMAD.MOV.U32 R14, RZ, RZ, R3 ;  /* 0x000000ffff0e7224 */ /* 0x000fd800078e0003 */
[----:B-1----:R-:W-:Y:S05]  /*0ed0*/  @!P0 BRA `(.L_x_10) ;  /* 0x0000000400188947 */ /* 0x002fea0003800000 */
[----:B------:R-:W-:Y:S01]  /*0ee0*/  BSSY.RECONVERGENT B1, `(.L_x_15) ;  /* 0x0000044000017945 */ /* 0x000fe20003800200 */
[----:B------:R-:W-:-:S07]  /*0ef0*/  VIADD R2, R2, 0x4 ;  /* 0x0000000402027836 */ /* 0x000fce0000000000 */
.L_x_16:
[----:B------:R-:W-:Y:S01]  /*0f00*/  MOV R8, R12 ;  /* 0x0000000c00087202 */ /* 0x000fe20000000f00 */
[C---:B------:R-:W-:Y:S01]  /*0f10*/  VIADD R14, R2.reuse, 0xffffffff ;  /* 0xffffffff020e7836 */ /* 0x040fe20000000000 */
[----:B------:R-:W-:Y:S01]  /*0f20*/  UMOV UR4, URZ ;  /* 0x000000ff00047c82 */ /* 0x000fe20008000000 */
[----:B------:R-:W-:Y:S02]  /*0f30*/  IMAD.MOV.U32 R9, RZ, RZ, R13 ;  /* 0x000000ffff097224 */ /* 0x000fe400078e000d */
[----:B------:R-:W-:Y:S02]  /*0f40*/  VIADD R15, R2, 0x1 ;  /* 0x00000001020f7836 */ /* 0x000fe40000000000 */
[----:B------:R-:W-:-:S04]  /*0f50*/  IMAD.WIDE.U32 R4, R14, UR12, R8 ;  /* 0x0000000c0e047c25 */ /* 0x000fc8000f8e0008 */
[----:B------:R-:W-:Y:S01]  /*0f60*/  VIADD R5, R5, UR4 ;  /* 0x0000000405057c36 */ /* 0x000fe20008000000 */
[----:B------:R-:W-:Y:S01]  /*0f70*/  SHF.L.U32 R25, R4, 0x2, RZ ;  /* 0x0000000204197819 */ /* 0x000fe200000006ff */
[----:B------:R-:W-:-:S03]  /*0f80*/  IMAD.WIDE.U32 R10, R2, UR12, R8 ;  /* 0x0000000c020a7c25 */ /* 0x000fc6000f8e0008 */
[----:B------:R-:W-:Y:S01]  /*0f90*/  SHF.L.U64.HI R4, R4, 0x2, R5 ;  /* 0x0000000204047819 */ /* 0x000fe20000010205 */
[----:B------:R-:W-:Y:S01]  /*0fa0*/  VIADD R5, R11, UR4 ;  /* 0x000000040b057c36 */ /* 0x000fe20008000000 */
[----:B------:R-:W-:Y:S01]  /*0fb0*/  IADD3 R26, P0, PT, R25, UR14, RZ ;  /* 0x0000000e191a7c10 */ /* 0x000fe2000ff1e0ff */
[----:B------:R-:W-:Y:S02]  /*0fc0*/  IMAD.SHL.U32 R24, R10, 0x4, RZ ;  /* 0x000000040a187824 */ /* 0x000fe400078e00ff */
[----:B------:R-:W-:Y:S01]  /*0fd0*/  IMAD.WIDE.U32 R6, R15, UR12, R8 ;  /* 0x0000000c0f067c25 */ /* 0x000fe2000f8e0008 */
[----:B------:R-:W-:Y:S02]  /*0fe0*/  IADD3.X R27, PT, PT, R4, UR15, RZ, P0, !PT ;  /* 0x0000000f041b7c10 */ /* 0x000fe400087fe4ff */
[----:B------:R-:W-:Y:S01]  /*0ff0*/  SHF.L.U64.HI R5, R10, 0x2, R5 ;  /* 0x000000020a057819 */ /* 0x000fe20000010205 */
[----:B------:R-:W-:Y:S01]  /*1000*/  VIADD R16, R2, 0x2 ;  /* 0x0000000202107836 */ /* 0x000fe20000000000 */
[----:B------:R-:W-:Y:S01]  /*1010*/  IADD3 R10, P0, PT, R24, UR14, RZ ;  /* 0x0000000e180a7c10 */ /* 0x000fe2000ff1e0ff */
[----:B------:R-:W2:Y:S01]  /*1020*/  LDG.E.CONSTANT R26, desc[UR8][R26.64] ;  /* 0x000000081a1a7981 */ /* 0x000ea2000c1e9900 */
[----:B------:R-:W-:Y:S01]  /*1030*/  IMAD.SHL.U32 R19, R6, 0x4, RZ ;  /* 0x0000000406137824 */ /* 0x000fe200078e00ff */
[----:B------:R-:W-:-:S02]  /*1040*/  IADD3 R7, PT, PT, R7, UR4, RZ ;  /* 0x0000000407077c10 */ /* 0x000fc4000fffe0ff */
[----:B------:R-:W-:Y:S01]  /*1050*/  IADD3.X R11, PT, PT, R5, UR15, RZ, P0, !PT ;  /* 0x0000000f050b7c10 */ /* 0x000fe200087fe4ff */
[----:B------:R-:W-:Y:S01]  /*1060*/  IMAD.WIDE.U32 R8, R16, UR12, R8 ;  /* 0x0000000c10087c25 */ /* 0x000fe2000f8e0008 */
[----:B------:R-:W-:Y:S02]  /*1070*/  SHF.L.U64.HI R7, R6, 0x2, R7 ;  /* 0x0000000206077819 */ /* 0x000fe40000010207 */
[----:B------:R-:W-:Y:S01]  /*1080*/  IADD3 R20, P0, PT, R19, UR14, RZ ;  /* 0x0000000e13147c10 */ /* 0x000fe2000ff1e0ff */
[----:B------:R0:W3:Y:S01]  /*1090*/  LDG.E.CONSTANT R22, desc[UR8][R10.64] ;  /* 0x000000080a167981 */ /* 0x0000e2000c1e9900 */
[----:B------:R-:W-:Y:S02]  /*10a0*/  VIADD R9, R9, UR4 ;  /* 0x0000000409097c36 */ /* 0x000fe40008000000 */
[C---:B------:R-:W-:Y:S01]  /*10b0*/  IMAD.SHL.U32 R18, R8.reuse, 0x4, RZ ;  /* 0x0000000408127824 */ /* 0x040fe200078e00ff */
[----:B------:R-:W-:Y:S02]  /*10c0*/  IADD3.X R21, PT, PT, R7, UR15, RZ, P0, !PT ;  /* 0x0000000f07157c10 */ /* 0x000fe400087fe4ff */
[----:B------:R-:W-:-:S02]  /*10d0*/  SHF.L.U64.HI R6, R8, 0x2, R9 ;  /* 0x0000000208067819 */ /* 0x000fc40000010209 */
[----:B------:R-:W-:Y:S01]  /*10e0*/  IADD3 R8, P0, PT, R18, UR14, RZ ;  /* 0x0000000e12087c10 */ /* 0x000fe2000ff1e0ff */
[----:B------:R-:W4:Y:S03]  /*10f0*/  LDG.E.CONSTANT R20, desc[UR8][R20.64] ;  /* 0x0000000814147981 */ /* 0x000f26000c1e9900 */
[----:B------:R-:W-:-:S05]  /*1100*/  IADD3.X R9, PT, PT, R6, UR15, RZ, P0, !PT ;  /* 0x0000000f06097c10 */ /* 0x000fca00087fe4ff */
[----:B------:R1:W5:Y:S01]  /*1110*/  LDG.E.CONSTANT R21, desc[UR8][R8.64] ;  /* 0x0000000808157981 */ /* 0x000362000c1e9900 */
[-C--:B------:R-:W-:Y:S02]  /*1120*/  ISETP.GE.AND P3, PT, R14, R0.reuse, PT ;  /* 0x000000000e00720c */ /* 0x080fe40003f66270 */
[-C--:B------:R-:W-:Y:S02]  /*1130*/  ISETP.GE.AND P2, PT, R2, R0.reuse, PT ;  /* 0x000000000200720c */ /* 0x080fe40003f46270 */
[-C--:B------:R-:W-:Y:S02]  /*1140*/  ISETP.GE.AND P1, PT, R15, R0.reuse, PT ;  /* 0x000000000f00720c */ /* 0x080fe40003f26270 */
[----:B------:R-:W-:-:S07]  /*1150*/  ISETP.GE.AND P0, PT, R16, R0, PT ;  /* 0x000000001000720c */ /* 0x000fce0003f06270 */
[----:B------:R-:W1:Y:S08]  /*1160*/  @P3 LDC.64 R14, c[0x0][0x3a0] ;  /* 0x0000e800ff0e3b82 */ /* 0x000e700000000a00 */
[----:B------:R-:W1:Y:S08]  /*1170*/  @P2 LDC.64 R16, c[0x0][0x3a0] ;  /* 0x0000e800ff102b82 */ /* 0x000e700000000a00 */
[----:B0-----:R-:W0:Y:S08]  /*1180*/  @P1 LDC.64 R10, c[0x0][0x3a0] ;  /* 0x0000e800ff0a1b82 */ /* 0x001e300000000a00 */
[----:B-1----:R-:W1:Y:S01]  /*1190*/  @P0 LDC.64 R8, c[0x0][0x3a0] ;  /* 0x0000e800ff080b82 */ /* 0x002e620000000a00 */
[----:B------:R-:W-:-:S04]  /*11a0*/  @P3 IADD3 R14, P4, PT, R25, R14, RZ ;  /* 0x0000000e190e3210 */ /* 0x000fc80007f9e0ff */
[----:B------:R-:W-:Y:S02]  /*11b0*/  @P3 IADD3.X R15, PT, PT, R4, R15, RZ, P4, !PT ;  /* 0x0000000f040f3210 */ /* 0x000fe400027fe4ff */
[----:B------:R-:W-:-:S05]  /*11c0*/  @P2 IADD3 R16, P5, PT, R24, R16, RZ ;  /* 0x0000001018102210 */ /* 0x000fca0007fbe0ff */
[----:B------:R-:W-:Y:S01]  /*11d0*/  @P2 IMAD.X R17, R5, 0x1, R17, P5 ;  /* 0x0000000105112824 */ /* 0x000fe200028e0611 */
[----:B0-----:R-:W-:Y:S01]  /*11e0*/  @P1 IADD3 R10, P4, PT, R19, R10, RZ ;  /* 0x0000000a130a1210 */ /* 0x001fe20007f9e0ff */
[----:B------:R-:W-:-:S04]  /*11f0*/  VIADD R4, R2, 0x3 ;  /* 0x0000000302047836 */ /* 0x000fc80000000000 */
[----:B------:R-:W-:Y:S01]  /*1200*/  @P1 IMAD.X R11, R7, 0x1, R11, P4 ;  /* 0x00000001070b1824 */ /* 0x000fe200020e060b */
[----:B-1----:R-:W-:-:S04]  /*1210*/  @P0 IADD3 R8, P5, PT, R18, R8, RZ ;  /* 0x0000000812080210 */ /* 0x002fc80007fbe0ff */
[----:B------:R-:W-:Y:S01]  /*1220*/  @P0 IADD3.X R9, PT, PT, R6, R9, RZ, P5, !PT ;  /* 0x0000000906090210 */ /* 0x000fe20002ffe4ff */
[----:B------:R-:W-:Y:S02]  /*1230*/  VIADD R2, R2, 0x4 ;  /* 0x0000000402027836 */ /* 0x000fe40000000000 */
[----:B--2---:R-:W-:-:S04]  /*1240*/  FADD R26, R26, -R23 ;  /* 0x800000171a1a7221 */ /* 0x004fc80000000000 */
[----:B------:R-:W-:-:S04]  /*1250*/  FFMA R23, R26, UR13, R23 ;  /* 0x0000000d1a177c23 */ /* 0x000fc80008000017 */
[----:B---3--:R-:W-:-:S04]  /*1260*/  FADD R22, R22, -R23 ;  /* 0x8000001716167221 */ /* 0x008fc80000000000 */
[----:B------:R-:W-:-:S04]  /*1270*/  FFMA R22, R22, UR13, R23 ;  /* 0x0000000d16167c23 */ /* 0x000fc80008000017 */
[----:B----4-:R-:W-:-:S04]  /*1280*/  FADD R25, R20, -R22 ;  /* 0x8000001614197221 */ /* 0x010fc80000000000 */
[----:B------:R-:W-:Y:S01]  /*1290*/  FFMA R20, R25, UR13, R22 ;  /* 0x0000000d19147c23 */ /* 0x000fe20008000016 */
[----:B------:R0:W-:Y:S03]  /*12a0*/  @P3 STG.E desc[UR8][R14.64], R23 ;  /* 0x000000170e003986 */ /* 0x0001e6000c101908 */
[--C-:B-----5:R-:W-:Y:S01]  /*12b0*/  FADD R21, R21, -R20.reuse ;  /* 0x8000001415157221 */ /* 0x120fe20000000000 */
[----:B------:R1:W-:Y:S03]  /*12c0*/  @P2 STG.E desc[UR8][R16.64], R22 ;  /* 0x0000001610002986 */ /* 0x0003e6000c101908 */
[----:B0-----:R-:W-:Y:S01]  /*12d0*/  FFMA R23, R21, UR13, R20 ;  /* 0x0000000d15177c23 */ /* 0x001fe20008000014 */
[----:B------:R1:W-:Y:S04]  /*12e0*/  @P1 STG.E desc[UR8][R10.64], R20 ;  /* 0x000000140a001986 */ /* 0x0003e8000c101908 */
[----:B------:R1:W-:Y:S01]  /*12f0*/  @P0 STG.E desc[UR8][R8.64], R23 ;  /* 0x0000001708000986 */ /* 0x0003e2000c101908 */
[----:B------:R-:W-:-:S13]  /*1300*/  ISETP.NE.AND P0, PT, R4, R3, PT ;  /* 0x000000030400720c */ /* 0x000fda0003f05270 */
[----:B-1----:R-:W-:Y:S05]  /*1310*/  @P0 BRA `(.L_x_16) ;  /* 0xfffffff800f80947 */ /* 0x002fea000383ffff */
[----:B------:R-:W-:Y:S05]  /*1320*/  BSYNC.RECONVERGENT B1 ;  /* 0x0000000000017941 */ /* 0x000fea0003800200 */
.L_x_15:
[----:B------:R-:W-:-:S07]  /*1330*/  MOV R14, R3 ;  /* 0x00000003000e7202 */ /* 0x000fce0000000f00 */
.L_x_10:
[----:B------:R-:W-:Y:S05]  /*1340*/  BSYNC.RECONVERGENT B0 ;  /* 0x0000000000007941 */ /* 0x000fea0003800200 */
.L_x_9:
[----:B------:R-:W1:Y:S02]  /*1350*/  LDCU UR4, c[0x0][0x394] ;  /* 0x00007280ff0477ac */ /* 0x000e640008000800 */
[----:B-1----:R-:W-:-:S13]  /*1360*/  ISETP.GE.AND P0, PT, R14, UR4, PT ;  /* 0x000000040e007c0c */ /* 0x002fda000bf06270 */
[----:B------:R-:W-:Y:S05]  /*1370*/  @P0 EXIT ;  /* 0x000000000000094d */ /* 0x000fea0003800000 */
[----:B------:R-:W-:Y:S01]  /*1380*/  IADD3 R2, PT, PT, -R14, UR4, RZ ;  /* 0x000000040e027c10 */ /* 0x000fe2000fffe1ff */
[----:B------:R-:W1:Y:S01]  /*1390*/  LDCU UR5, c[0x0][0x390] ;  /* 0x00007200ff0577ac */ /* 0x000e620008000800 */
[----:B------:R-:W-:Y:S01]  /*13a0*/  BSSY.RECONVERGENT B0, `(.L_x_17) ;  /* 0x000002c000007945 */ /* 0x000fe20003800200 */
[----:B------:R-:W-:Y:S01]  /*13b0*/  IMAD.MOV.U32 R9, RZ, RZ, R14 ;  /* 0x000000ffff097224 */ /* 0x000fe200078e000e */
[----:B------:R-:W-:Y:S01]  /*13c0*/  LOP3.LUT P0, R11, R2, 0x3, RZ, 0xc0, !PT ;  /* 0x00000003020b7812 */ /* 0x000fe2000780c0ff */
[----:B------:R-:W2:Y:S01]  /*13d0*/  LDCU UR12, c[0x0][0x39c] ;  /* 0x00007380ff0c77ac */ /* 0x000ea20008000800 */
[----:B------:R-:W3:Y:S11]  /*13e0*/  LDCU.64 UR10, c[0x0][0x380] ;  /* 0x00007000ff0a77ac */ /* 0x000ef60008000a00 */
[----:B------:R-:W-:Y:S05]  /*13f0*/  @!P0 BRA `(.L_x_18) ;  /* 0x0000000000988947 */ /* 0x000fea0003800000 */
[----:B------:R-:W4:Y:S01]  /*1400*/  LDC R3, c[0x0][0x390] ;  /* 0x0000e400ff037b82 */ /* 0x000f220000000800 */
[----:B------:R-:W-:Y:S01]  /*1410*/  MOV R9, R13 ;  /* 0x0000000d00097202 */ /* 0x000fe20000000f00 */
[----:B------:R-:W-:Y:S01]  /*1420*/  IMAD.MOV.U32 R8, RZ, RZ, R12 ;  /* 0x000000ffff087224 */ /* 0x000fe200078e000c */
[----:B------:R-:W-:Y:S01]  /*1430*/  UMOV UR4, URZ ;  /* 0x000000ff00047c82 */ /* 0x000fe20008000000 */
[----:B------:R-:W-:Y:S02]  /*1440*/  IMAD.U32 R10, RZ, RZ, UR6 ;  /* 0x00000006ff0a7e24 */ /* 0x000fe4000f8e00ff */
[----:B------:R-:W-:-:S03]  /*1450*/  IMAD.MOV R11, RZ, RZ, -R11 ;  /* 0x000000ffff0b7224 */ /* 0x000fc600078e0a0b */
[----:B------:R-:W-:Y:S01]  /*1460*/  SHF.R.U64 R10, R10, 0x1, RZ ;  /* 0x000000010a0a7819 */ /* 0x000fe200000012ff */
[----:B----4-:R-:W-:-:S04]  /*1470*/  IMAD.WIDE.U32 R8, R14, R3, R8 ;  /* 0x000000030e087225 */ /* 0x010fc800078e0008 */
[----:B0-----:R-:W-:Y:S01]  /*1480*/  VIADD R5, R9, UR4 ;  /* 0x0000000409057c36 */ /* 0x001fe20008000000 */
[----:B------:R-:W-:Y:S01]  /*1490*/  SHF.L.U32 R2, R8, 0x2, RZ ;  /* 0x0000000208027819 */ /* 0x000fe200000006ff */
[----:B------:R-:W-:-:S03]  /*14a0*/  IMAD.MOV.U32 R9, RZ, RZ, R14 ;  /* 0x000000ffff097224 */ /* 0x000fc600078e000e */
[----:B------:R-:W-:-:S07]  /*14b0*/  SHF.L.U64.HI R8, R8, 0x2, R5 ;  /* 0x0000000208087819 */ /* 0x000fce0000010205 */
.L_x_19:
[C---:B------:R-:W-:Y:S01]  /*14c0*/  IADD3 R7, P0, PT, R9.reuse, -R10, RZ ;  /* 0x8000000a09077210 */ /* 0x040fe20007f1e0ff */
[----:B----4-:R-:W-:Y:S01]  /*14d0*/  IMAD.MOV.U32 R5, RZ, RZ, R13 ;  /* 0x000000ffff057224 */ /* 0x010fe200078e000d */
[----:B------:R-:W-:Y:S02]  /*14e0*/  MOV R4, R12 ;  /* 0x0000000c00047202 */ /* 0x000fe40000000f00 */
[----:B------:R-:W-:Y:S02]  /*14f0*/  LEA.HI.X.SX32 R15, R9, 0xffffffff, 0x1, P0 ;  /* 0xffffffff090f7811 */ /* 0x000fe400000f0eff */
[----:B---3--:R-:W-:Y:S01]  /*1500*/  IADD3 R16, P0, PT, R2, UR10, RZ ;  /* 0x0000000a02107c10 */ /* 0x008fe2000ff1e0ff */
[----:B-1----:R-:W-:-:S03]  /*1510*/  IMAD.WIDE.U32 R4, R7, UR5, R4 ;  /* 0x0000000507047c25 */ /* 0x002fc6000f8e0004 */
[----:B------:R-:W-:Y:S01]  /*1520*/  IADD3.X R17, PT, PT, R8, UR11, RZ, P0, !PT ;  /* 0x0000000b08117c10 */ /* 0x000fe200087fe4ff */
[----:B------:R-:W-:Y:S01]  /*1530*/  IMAD R5, R15, UR5, R5 ;  /* 0x000000050f057c24 */ /* 0x000fe2000f8e0205 */
[----:B------:R-:W-:-:S03]  /*1540*/  LEA R6, P1, R4, UR10, 0x2 ;  /* 0x0000000a04067c11 */ /* 0x000fc6000f8210ff */
[----:B------:R-:W3:Y:S01]  /*1550*/  LDG.E.CONSTANT R16, desc[UR8][R16.64] ;  /* 0x0000000810107981 */ /* 0x000ee2000c1e9900 */
[----:B------:R-:W-:-:S06]  /*1560*/  LEA.HI.X R7, R4, UR11, R5, 0x2, P1 ;  /* 0x0000000b04077c11 */ /* 0x000fcc00088f1405 */
[----:B------:R-:W3:Y:S01]  /*1570*/  LDG.E.CONSTANT R7, desc[UR8][R6.64] ;  /* 0x0000000806077981 */ /* 0x000ee2000c1e9900 */
[----:B------:R-:W-:-:S13]  /*1580*/  ISETP.GE.AND P0, PT, R9, R0, PT ;  /* 0x000000000900720c */ /* 0x000fda0003f06270 */
[----:B------:R-:W0:Y:S01]  /*1590*/  @P0 LDC.64 R4, c[0x0][0x3a0] ;  /* 0x0000e800ff040b82 */ /* 0x000e220000000a00 */
[----:B------:R-:W-:Y:S01]  /*15a0*/  IADD3 R11, PT, PT, R11, 0x1, RZ ;  /* 0x000000010b0b7810 */ /* 0x000fe20007ffe0ff */
[----:B------:R-:W-:Y:S01]  /*15b0*/  VIADD R9, R9, 0x1 ;  /* 0x0000000109097836 */ /* 0x000fe20000000000 */
[----:B0-----:R-:W-:-:S05]  /*15c0*/  @P0 IADD3 R4, P1, PT, R2, R4, RZ ;  /* 0x0000000402040210 */ /* 0x001fca0007f3e0ff */
[----:B------:R-:W-:Y:S01]  /*15d0*/  @P0 IMAD.X R5, R8, 0x1, R5, P1 ;  /* 0x0000000108050824 */ /* 0x000fe200008e0605 */
[----:B------:R-:W-:Y:S01]  /*15e0*/  ISETP.NE.AND P1, PT, R11, RZ, PT ;  /* 0x000000ff0b00720c */ /* 0x000fe20003f25270 */
[----:B---3--:R-:W-:-:S04]  /*15f0*/  FFMA R18, R16, 2, -R7 ;  /* 0x4000000010127823 */ /* 0x008fc80000000807 */
[----:B------:R-:W-:-:S04]  /*1600*/  FADD R18, R18, -R23 ;  /* 0x8000001712127221 */ /* 0x000fc80000000000 */
[----:B--2---:R-:W-:-:S05]  /*1610*/  FFMA R23, R18, UR12, R23 ;  /* 0x0000000c12177c23 */ /* 0x004fca0008000017 */
[----:B------:R4:W-:Y:S01]  /*1620*/  @P0 STG.E desc[UR8][R4.64], R23 ;  /* 0x0000001704000986 */ /* 0x0009e2000c101908 */
[----:B------:R-:W-:-:S04]  /*1630*/  LEA R2, P0, R3, R2, 0x2 ;  /* 0x0000000203027211 */ /* 0x000fc800078010ff */
[----:B------:R-:W-:Y:S01]  /*1640*/  LEA.HI.X R8, R3, R8, RZ, 0x2, P0 ;  /* 0x0000000803087211 */ /* 0x000fe200000f14ff */
[----:B------:R-:W-:Y:S08]  /*1650*/  @P1 BRA `(.L_x_19) ;  /* 0xfffffffc00981947 */ /* 0x000ff0000383ffff */
.L_x_18:
[----:B-123--:R-:W-:Y:S05]  /*1660*/  BSYNC.RECONVERGENT B0 ;  /* 0x0000000000007941 */ /* 0x00efea0003800200 */
.L_x_17:
[----:B------:R-:W1:Y:S02]  /*1670*/  LDCU UR4, c[0x0][0x394] ;  /* 0x00007280ff0477ac */ /* 0x000e640008000800 */
[----:B-1----:R-:W-:-:S05]  /*1680*/  VIADD R2, R14, -UR4 ;  /* 0x800000040e027c36 */ /* 0x002fca0008000000 */
[----:B------:R-:W-:-:S13]  /*1690*/  ISETP.GT.U32.AND P0, PT, R2, -0x4, PT ;  /* 0xfffffffc0200780c */ /* 0x000fda0003f04070 */
[----:B------:R-:W-:Y:S05]  /*16a0*/  @P0 EXIT ;  /* 0x000000000000094d */ /* 0x000fea0003800000 */
[C---:B------:R-:W-:Y:S01]  /*16b0*/  IADD3 R3, PT, PT, R9.reuse, 0x1, RZ ;  /* 0x0000000109037810 */ /* 0x040fe20007ffe0ff */
[----:B------:R-:W-:Y:S01]  /*16c0*/  VIADD R2, R9, -UR7 ;  /* 0x8000000709027c36 */ /* 0x000fe20008000000 */
[----:B------:R-:W1:Y:S01]  /*16d0*/  LDCU UR5, c[0x0][0x390] ;  /* 0x00007200ff0577ac */ /* 0x000e620008000800 */
[----:B------:R-:W2:Y:S01]  /*16e0*/  LDCU UR6, c[0x0][0x39c] ;  /* 0x00007380ff0677ac */ /* 0x000ea20008000800 */
[----:B------:R-:W3:Y:S01]  /*16f0*/  LDCU UR12, c[0x0][0x394] ;  /* 0x00007280ff0c77ac */ /* 0x000ee20008000800 */
[----:B------:R-:W0:Y:S03]  /*1700*/  LDCU.64 UR10, c[0x0][0x380] ;  /* 0x00007000ff0a77ac */ /* 0x000e260008000a00 */
.L_x_20:
[----:B0---4-:R-:W-:Y:S01]  /*1710*/  SHF.R.S32.HI R4, RZ, 0x1f, R2 ;  /* 0x0000001fff047819 */ /* 0x011fe20000011402 */
[----:B------:R-:W-:Y:S01]  /*1720*/  IMAD.MOV.U32 R14, RZ, RZ, R12 ;  /* 0x000000ffff0e7224 */ /* 0x000fe200078e000c */
[----:B------:R-:W-:Y:S01]  /*1730*/  IADD3 R5, PT, PT, R2, 0x1, RZ ;  /* 0x0000000102057810 */ /* 0x000fe20007ffe0ff */
[----:B------:R-:W-:Y:S01]  /*1740*/  IMAD.MOV.U32 R15, RZ, RZ, R13 ;  /* 0x000000ffff0f7224 */ /* 0x000fe200078e000d */
[----:B------:R-:W-:Y:S01]  /*1750*/  UMOV UR4, URZ ;  /* 0x000000ff00047c82 */ /* 0x000fe20008000000 */
[----:B------:R-:W-:Y:S01]  /*1760*/  VIADD R17, R3, 0xffffffff ;  /* 0xffffffff03117836 */ /* 0x000fe20000000000 */
[----:B------:R-:W-:Y:S01]  /*1770*/  SHF.R.S32.HI R9, RZ, 0x1f, R5 ;  /* 0x0000001fff097819 */ /* 0x000fe20000011405 */
[----:B-1----:R-:W-:Y:S02]  /*1780*/  IMAD R19, R4, UR5, RZ ;  /* 0x0000000504137c24 */ /* 0x002fe4000f8e02ff */
[----:B------:R-:W-:-:S04]  /*1790*/  IMAD.WIDE.U32 R6, R2, UR5, R14 ;  /* 0x0000000502067c25 */ /* 0x000fc8000f8e000e */
[--C-:B------:R-:W-:Y:S01]  /*17a0*/  IMAD.WIDE.U32 R10, R17, UR5, R14.reuse ;  /* 0x00000005110a7c25 */ /* 0x100fe2000f8e000e */
[----:B------:R-:W-:Y:S02]  /*17b0*/  IADD3 R7, PT, PT, R7, R19, RZ ;  /* 0x0000001307077210 */ /* 0x000fe40007ffe0ff */
[----:B------:R-:W-:Y:S01]  /*17c0*/  LEA R8, P0, R6, UR10, 0x2 ;  /* 0x0000000a06087c11 */ /* 0x000fe2000f8010ff */
[----:B------:R-:W-:Y:S02]  /*17d0*/  VIADD R19, R11, UR4 ;  /* 0x000000040b137c36 */ /* 0x000fe40008000000 */
[----:B------:R-:W-:-:S03]  /*17e0*/  IMAD.WIDE.U32 R4, R5, UR5, R14 ;  /* 0x0000000505047c25 */ /* 0x000fc6000f8e000e */
[----:B------:R-:W-:Y:S01]  /*17f0*/  SHF.L.U64.HI R19, R10, 0x2, R19 ;  /* 0x000000020a137819 */ /* 0x000fe20000010213 */
[----:B------:R-:W-:Y:S01]  /*1800*/  IMAD R11, R9, UR5, RZ ;  /* 0x00000005090b7c24 */ /* 0x000fe2000f8e02ff */
[----:B------:R-:W-:Y:S01]  /*1810*/  LEA.HI.X R9, R6, UR11, R7, 0x2, P0 ;  /* 0x0000000b06097c11 */ /* 0x000fe200080f1407 */
[----:B------:R-:W-:Y:S01]  /*1820*/  IMAD.SHL.U32 R24, R10, 0x4, RZ ;  /* 0x000000040a187824 */ /* 0x000fe200078e00ff */
[----:B------:R-:W-:Y:S01]  /*1830*/  LEA R20, P2, R4, UR10, 0x2 ;  /* 0x0000000a04147c11 */ /* 0x000fe2000f8410ff */
[----:B------:R-:W-:Y:S01]  /*1840*/  VIADD R7, R2, 0x2 ;  /* 0x0000000202077836 */ /* 0x000fe20000000000 */
[----:B------:R-:W-:Y:S01]  /*1850*/  IADD3 R5, PT, PT, R5, R11, RZ ;  /* 0x0000000b05057210 */ /* 0x000fe20007ffe0ff */
[----:B------:R0:W4:Y:S01]  /*1860*/  LDG.E.CONSTANT R27, desc[UR8][R8.64] ;  /* 0x00000008081b7981 */ /* 0x000122000c1e9900 */
[----:B------:R-:W-:Y:S02]  /*1870*/  IADD3 R10, P1, PT, R24, UR10, RZ ;  /* 0x0000000a180a7c10 */ /* 0x000fe4000ff3e0ff */
[----:B------:R-:W-:-:S02]  /*1880*/  LEA.HI.X R21, R4, UR11, R5, 0x2, P2 ;  /* 0x0000000b04157c11 */ /* 0x000fc400090f1405 */
[----:B------:R-:W-:Y:S01]  /*1890*/  SHF.R.S32.HI R4, RZ, 0x1f, R7 ;  /* 0x0000001fff047819 */ /* 0x000fe20000011407 */
[----:B------:R-:W-:Y:S01]  /*18a0*/  IMAD.WIDE.U32 R6, R7, UR5, R14 ;  /* 0x0000000507067c25 */ /* 0x000fe2000f8e000e */
[----:B------:R-:W-:Y:S01]  /*18b0*/  IADD3.X R11, PT, PT, R19, UR11, RZ, P1, !PT ;  /* 0x0000000b130b7c10 */ /* 0x000fe20008ffe4ff */
[----:B------:R-:W5:Y:S01]  /*18c0*/  LDG.E.CONSTANT R18, desc[UR8][R20.64] ;  /* 0x0000000814127981 */ /* 0x000f62000c1e9900 */
[----:B------:R-:W-:Y:S01]  /*18d0*/  ISETP.GE.AND P0, PT, R17, R0, PT ;  /* 0x000000001100720c */ /* 0x000fe20003f06270 */
[----:B------:R-:W-:Y:S02]  /*18e0*/  IMAD R29, R4, UR5, RZ ;  /* 0x00000005041d7c24 */ /* 0x000fe4000f8e02ff */
[----:B------:R-:W-:Y:S01]  /*18f0*/  VIADD R5, R3, 0x1 ;  /* 0x0000000103057836 */ /* 0x000fe20000000000 */
[----:B------:R1:W4:Y:S01]  /*1900*/  LDG.E.CONSTANT R26, desc[UR8][R10.64] ;  /* 0x000000080a1a7981 */ /* 0x000322000c1e9900 */
[----:B------:R-:W-:Y:S01]  /*1910*/  IMAD.IADD R7, R7, 0x1, R29 ;  /* 0x0000000107077824 */ /* 0x000fe200078e021d */
[C---:B------:R-:W-:Y:S01]  /*1920*/  IADD3 R25, PT, PT, R3.reuse, 0x2, RZ ;  /* 0x0000000203197810 */ /* 0x040fe20007ffe0ff */
[----:B------:R-:W-:-:S04]  /*1930*/  IMAD.WIDE.U32 R16, R3, UR5, R14 ;  /* 0x0000000503107c25 */ /* 0x000fc8000f8e000e */
[----:B0-----:R-:W-:Y:S01]  /*1940*/  IMAD.WIDE.U32 R8, R5, UR5, R14 ;  /* 0x0000000505087c25 */ /* 0x001fe2000f8e000e */
[----:B-1----:R-:W-:-:S03]  /*1950*/  LEA R10, P2, R6, UR10, 0x2 ;  /* 0x0000000a060a7c11 */ /* 0x002fc6000f8410ff */
[----:B------:R-:W-:Y:S01]  /*1960*/  VIADD R17, R17, UR4 ;  /* 0x0000000411117c36 */ /* 0x000fe20008000000 */
[----:B------:R-:W-:Y:S01]  /*1970*/  ISETP.GE.AND P1, PT, R5, R0, PT ;  /* 0x000000000500720c */ /* 0x000fe20003f26270 */
[----:B------:R-:W-:Y:S01]  /*1980*/  IMAD.WIDE.U32 R28, R25, UR5, R14 ;  /* 0x00000005191c7c25 */ /* 0x000fe2000f8e000e */
[----:B------:R-:W-:-:S03]  /*1990*/  LEA.HI.X R11, R6, UR11, R7, 0x2, P2 ;  /* 0x0000000b060b7c11 */ /* 0x000fc600090f1407 */
[----:B------:R-:W-:Y:S01]  /*19a0*/  VIADD R7, R9, UR4 ;  /* 0x0000000409077c36 */ /* 0x000fe20008000000 */
[----:B------:R-:W-:Y:S01]  /*19b0*/  SHF.L.U32 R5, R16, 0x2, RZ ;  /* 0x0000000210057819 */ /* 0x000fe200000006ff */
[----:B------:R-:W-:Y:S01]  /*19c0*/  VIADD R22, R2, 0x3 ;  /* 0x0000000302167836 */ /* 0x000fe20000000000 */
[----:B------:R-:W-:Y:S01]  /*19d0*/  SHF.L.U64.HI R4, R16, 0x2, R17 ;  /* 0x0000000210047819 */ /* 0x000fe20000010211 */
[----:B------:R-:W3:Y:S01]  /*19e0*/  LDG.E.CONSTANT R10, desc[UR8][R10.64] ;  /* 0x000000080a0a7981 */ /* 0x000ee2000c1e9900 */
[C---:B------:R-:W-:Y:S01]  /*19f0*/  SHF.L.U64.HI R6, R8.reuse, 0x2, R7 ;  /* 0x0000000208067819 */ /* 0x040fe20000010207 */
[----:B------:R-:W-:Y:S01]  /*1a00*/  IMAD.SHL.U32 R7, R8, 0x4, RZ ;  /* 0x0000000408077824 */ /* 0x000fe200078e00ff */
[----:B------:R-:W-:Y:S02]  /*1a10*/  IADD3 R9, PT, PT, R29, UR4, RZ ;  /* 0x000000041d097c10 */ /* 0x000fe4000fffe0ff */
[----:B------:R-:W-:Y:S02]  /*1a20*/  IADD3 R16, P2, PT, R5, UR10, RZ ;  /* 0x0000000a05107c10 */ /* 0x000fe4000ff5e0ff */
[C---:B------:R-:W-:Y:S01]  /*1a30*/  SHF.L.U64.HI R8, R28.reuse, 0x2, R9 ;  /* 0x000000021c087819 */ /* 0x040fe20000010209 */
[----:B------:R-:W-:Y:S01]  /*1a40*/  IMAD.SHL.U32 R9, R28, 0x4, RZ ;  /* 0x000000041c097824 */ /* 0x000fe200078e00ff */
[----:B------:R-:W-:-:S02]  /*1a50*/  IADD3.X R17, PT, PT, R4, UR11, RZ, P2, !PT ;  /* 0x0000000b04117c10 */ /* 0x000fc400097fe4ff */
[----:B------:R-:W-:-:S03]  /*1a60*/  IADD3 R28, P2, PT, R7, UR10, RZ ;  /* 0x0000000a071c7c10 */ /* 0x000fc6000ff5e0ff */
[----:B------:R0:W5:Y:S01]  /*1a70*/  LDG.E.CONSTANT R21, desc[UR8][R16.64] ;  /* 0x0000000810157981 */ /* 0x000162000c1e9900 */
[----:B------:R-:W-:-:S05]  /*1a80*/  IADD3.X R29, PT, PT, R6, UR11, RZ, P2, !PT ;  /* 0x0000000b061d7c10 */ /* 0x000fca00097fe4ff */
[----:B------:R1:W3:Y:S01]  /*1a90*/  LDG.E.CONSTANT R11, desc[UR8][R28.64] ;  /* 0x000000081c0b7981 */ /* 0x0002e2000c1e9900 */
[----:B0-----:R-:W-:Y:S01]  /*1aa0*/  IADD3 R16, P3, PT, R9, UR10, RZ ;  /* 0x0000000a09107c10 */ /* 0x001fe2000ff7e0ff */
[----:B------:R-:W-:Y:S01]  /*1ab0*/  IMAD.WIDE.U32 R14, R22, UR5, R14 ;  /* 0x00000005160e7c25 */ /* 0x000fe2000f8e000e */
[----:B-1----:R-:W-:Y:S02]  /*1ac0*/  SHF.R.S32.HI R28, RZ, 0x1f, R22 ;  /* 0x0000001fff1c7819 */ /* 0x002fe40000011416 */
[----:B------:R-:W-:-:S03]  /*1ad0*/  IADD3.X R17, PT, PT, R8, UR11, RZ, P3, !PT ;  /* 0x0000000b08117c10 */ /* 0x000fc60009ffe4ff */
[----:B------:R-:W-:Y:S02]  /*1ae0*/  IMAD R22, R28, UR5, RZ ;  /* 0x000000051c167c24 */ /* 0x000fe4000f8e02ff */
[----:B------:R0:W3:Y:S03]  /*1af0*/  LDG.E.CONSTANT R20, desc[UR8][R16.64] ;  /* 0x0000000810147981 */ /* 0x0000e6000c1e9900 */
[----:B------:R-:W-:Y:S02]  /*1b00*/  IADD3 R15, PT, PT, R15, R22, RZ ;  /* 0x000000160f0f7210 */ /* 0x000fe40007ffe0ff */
[----:B0-----:R-:W-:-:S04]  /*1b10*/  LEA R16, P2, R14, UR10, 0x2 ;  /* 0x0000000a0e107c11 */ /* 0x001fc8000f8410ff */
[----:B------:R-:W-:Y:S02]  /*1b20*/  LEA.HI.X R17, R14, UR11, R15, 0x2, P2 ;  /* 0x0000000b0e117c11 */ /* 0x000fe400090f140f */
[----:B------:R-:W0:Y:S03]  /*1b30*/  @P0 LDC.64 R14, c[0x0][0x3a0] ;  /* 0x0000e800ff0e0b82 */ /* 0x000e260000000a00 */
[----:B------:R1:W3:Y:S01]  /*1b40*/  LDG.E.CONSTANT R22, desc[UR8][R16.64] ;  /* 0x0000000810167981 */ /* 0x0002e2000c1e9900 */
[-C--:B------:R-:W-:Y:S02]  /*1b50*/  ISETP.GE.AND P3, PT, R3, R0.reuse, PT ;  /* 0x000000000300720c */ /* 0x080fe40003f66270 */
[----:B------:R-:W-:-:S11]  /*1b60*/  ISETP.GE.AND P2, PT, R25, R0, PT ;  /* 0x000000001900720c */ /* 0x000fd60003f46270 */
[----:B-1----:R-:W1:Y:S01]  /*1b70*/  @P3 LDC.64 R16, c[0x0][0x3a0] ;  /* 0x0000e800ff103b82 */ /* 0x002e620000000a00 */
[----:B0-----:R-:W-:-:S05]  /*1b80*/  @P0 IADD3 R14, P4, PT, R24, R14, RZ ;  /* 0x0000000e180e0210 */ /* 0x001fca0007f9e0ff */
[----:B------:R-:W-:Y:S01]  /*1b90*/  @P0 IMAD.X R15, R19, 0x1, R15, P4 ;  /* 0x00000001130f0824 */ /* 0x000fe200020e060f */
[----:B-1----:R-:W-:-:S05]  /*1ba0*/  @P3 IADD3 R16, P4, PT, R5, R16, RZ ;  /* 0x0000001005103210 */ /* 0x002fca0007f9e0ff */
[----:B------:R-:W-:Y:S02]  /*1bb0*/  @P3 IMAD.X R17, R4, 0x1, R17, P4 ;  /* 0x0000000104113824 */ /* 0x000fe400020e0611 */
[C---:B------:R-:W-:Y:S01]  /*1bc0*/  VIADD R4, R3.reuse, 0x3 ;  /* 0x0000000303047836 */ /* 0x040fe20000000000 */
[----:B------:R-:W-:Y:S01]  /*1bd0*/  IADD3 R3, PT, PT, R3, 0x4, RZ ;  /* 0x0000000403037810 */ /* 0x000fe20007ffe0ff */
[----:B------:R-:W-:Y:S02]  /*1be0*/  VIADD R2, R2, 0x4 ;  /* 0x0000000402027836 */ /* 0x000fe40000000000 */
[----:B----4-:R-:W-:-:S04]  /*1bf0*/  FFMA R26, R26, 2, -R27 ;  /* 0x400000001a1a7823 */ /* 0x010fc8000000081b */
[----:B------:R-:W-:-:S04]  /*1c00*/  FADD R26, R26, -R23 ;  /* 0x800000171a1a7221 */ /* 0x000fc80000000000 */
[----:B--2---:R-:W-:Y:S01]  /*1c10*/  FFMA R23, R26, UR6, R23 ;  /* 0x000000061a177c23 */ /* 0x004fe20008000017 */
[----:B-----5:R-:W-:Y:S02]  /*1c20*/  FFMA R24, R21, 2, -R18 ;  /* 0x4000000015187823 */ /* 0x020fe40000000812 */
[----:B------:R-:W0:Y:S01]  /*1c30*/  @P1 LDC.64 R18, c[0x0][0x3a0] ;  /* 0x0000e800ff121b82 */ /* 0x000e220000000a00 */
[----:B---3--:R-:W-:-:S07]  /*1c40*/  FFMA R26, R11, 2, -R10 ;  /* 0x400000000b1a7823 */ /* 0x008fce000000080a */
[----:B------:R-:W1:Y:S01]  /*1c50*/  @P2 LDC.64 R10, c[0x0][0x3a0] ;  /* 0x0000e800ff0a2b82 */ /* 0x000e620000000a00 */
[----:B------:R-:W-:-:S04]  /*1c60*/  FADD R24, -R23, R24 ;  /* 0x0000001817187221 */ /* 0x000fc80000000100 */
[----:B------:R-:W-:-:S04]  /*1c70*/  FFMA R5, R24, UR6, R23 ;  /* 0x0000000618057c23 */ /* 0x000fc80008000017 */
[----:B------:R-:W-:Y:S01]  /*1c80*/  FADD R26, -R5, R26 ;  /* 0x0000001a051a7221 */ /* 0x000fe20000000100 */
[----:B0-----:R-:W-:-:S03]  /*1c90*/  @P1 IADD3 R18, P4, PT, R7, R18, RZ ;  /* 0x0000001207121210 */ /* 0x001fc60007f9e0ff */
[----:B------:R-:W-:Y:S01]  /*1ca0*/  FFMA R7, R26, UR6, R5 ;  /* 0x000000061a077c23 */ /* 0x000fe20008000005 */
[----:B------:R0:W-:Y:S01]  /*1cb0*/  @P0 STG.E desc[UR8][R14.64], R23 ;  /* 0x000000170e000986 */ /* 0x0001e2000c101908 */
[----:B------:R-:W-:Y:S02]  /*1cc0*/  @P1 IADD3.X R19, PT, PT, R6, R19, RZ, P4, !PT ;  /* 0x0000001306131210 */ /* 0x000fe400027fe4ff */
[----:B-1----:R-:W-:Y:S01]  /*1cd0*/  @P2 IADD3 R10, P5, PT, R9, R10, RZ ;  /* 0x0000000a090a2210 */ /* 0x002fe20007fbe0ff */
[----:B------:R-:W-:-:S04]  /*1ce0*/  FFMA R20, R20, 2, -R22 ;  /* 0x4000000014147823 */ /* 0x000fc80000000816 */
[----:B------:R-:W-:Y:S01]  /*1cf0*/  FADD R20, -R7, R20 ;  /* 0x0000001407147221 */ /* 0x000fe20000000100 */
[----:B------:R-:W-:-:S03]  /*1d00*/  @P2 IMAD.X R11, R8, 0x1, R11, P5 ;  /* 0x00000001080b2824 */ /* 0x000fc600028e060b */
[----:B0-----:R-:W-:Y:S01]  /*1d10*/  FFMA R23, R20, UR6, R7 ;  /* 0x0000000614177c23 */ /* 0x001fe20008000007 */
[----:B------:R0:W-:Y:S04]  /*1d20*/  @P3 STG.E desc[UR8][R16.64], R5 ;  /* 0x0000000510003986 */ /* 0x0001e8000c101908 */
[----:B------:R0:W-:Y:S04]  /*1d30*/  @P1 STG.E desc[UR8][R18.64], R7 ;  /* 0x0000000712001986 */ /* 0x0001e8000c101908 */
[----:B------:R0:W-:Y:S01]  /*1d40*/  @P2 STG.E desc[UR8][R10.64], R23 ;  /* 0x000000170a002986 */ /* 0x0001e2000c101908 */
[----:B------:R-:W-:-:S13]  /*1d50*/  ISETP.NE.AND P0, PT, R4, UR12, PT ;  /* 0x0000000c04007c0c */ /* 0x000fda000bf05270 */
[----:B0-----:R-:W-:Y:S05]  /*1d60*/  @P0 BRA `(.L_x_20) ;  /* 0xfffffff800680947 */ /* 0x001fea000383ffff */
[----:B------:R-:W-:Y:S05]  /*1d70*/  EXIT ;  /* 0x000000000000794d */ /* 0x000fea0003800000 */
.L_x_21:
[----:B------:R-:W-:-:S00]  /*1d80*/  BRA `(.L_x_21) ;  /* 0xfffffffc00fc7947 */ /* 0x000fc0000383ffff */
[----:B------:R-:W-:-:S00]  /*1d90*/  NOP ;  /* 0x0000000000007918 */ /* 0x000fc00000000000 */
        /* <DEDUP_REMOVED lines=14> */
.L_x_53:


//--------------------- .text.zlema_batch_f32_tiled_f32 --------------------------
	.section	.text.zlema_batch_f32_tiled_f32,"ax",@progbits
	.align	128
        .global         zlema_batch_f32_tiled_f32
        .type           zlema_batch_f32_tiled_f32,@function
        .size           zlema_batch_f32_tiled_f32,(.L_x_54 - zlema_batch_f32_tiled_f32)
        .other          zlema_batch_f32_tiled_f32,@"STO_CUDA_ENTRY STV_DEFAULT"
zlema_batch_f32_tiled_f32:
.text.zlema_batch_f32_tiled_f32:
[----:B------:R-:W-:Y:S01]  /*0000*/  LDC R1, c[0x0][0x37c] ;  /* 0x0000df00ff017b82 */ /* 0x000fe20000000800 */
[----:B------:R-:W0:Y:S07]  /*0010*/  S2R R0, SR_TID.X ;  /* 0x0000000000007919 */ /* 0x000e2e0000002100 */
[----:B------:R-:W0:Y:S01]  /*0020*/  S2UR UR4, SR_CTAID.X ;  /* 0x00000000000479c3 */ /* 0x000e220000002500 */
[----:B------:R-:W1:Y:S07]  /*0030*/  LDCU UR5, c[0x0][0x3a4] ;  /* 0x00007480ff0577ac */ /* 0x000e6e0008000800 */
[----:B------:R-:W0:Y:S02]  /*0040*/  LDC R2, c[0x0][0x360] ;  /* 0x0000d800ff027b82 */ /* 0x000e240000000800 */
[----:B0-----:R-:W-:-:S05]  /*0050*/  IMAD R3, R2, UR4, R0 ;  /* 0x0000000402037c24 */ /* 0x001fca000f8e0200 */
[----:B-1----:R-:W-:-:S13]  /*0060*/  ISETP.GE.AND P0, PT, R3, UR5, PT ;  /* 0x0000000503007c0c */ /* 0x002fda000bf06270 */
[----:B------:R-:W-:Y:S05]  /*0070*/  @P0 EXIT ;  /* 0x000000000000094d */ /* 0x000fea0003800000 */
[----:B------:R-:W0:Y:S01]  /*0080*/  LDC.64 R10, c[0x0][0x388] ;  /* 0x0000e200ff0a7b82 */ /* 0x000e220000000a00 */
[----:B------:R-:W1:Y:S01]  /*0090*/  LDCU.64 UR8, c[0x0][0x358] ;  /* 0x00006b00ff0877ac */ /* 0x000e620008000a00 */
[----:B------:R-:W2:Y:S06]  /*00a0*/  LDCU UR4, c[0x0][0x3a0] ;  /* 0x00007400ff0477ac */ /* 0x000eac0008000800 */
[----:B------:R-:W3:Y:S08]  /*00b0*/  LDC.64 R8, c[0x0][0x390] ;  /* 0x0000e400ff087b82 */ /* 0x000ef00000000a00 */
[----:B------:R-:W4:Y:S01]  /*00c0*/  LDC.64 R12, c[0x0][0x398] ;  /* 0x0000e600ff0c7b82 */ /* 0x000f220000000a00 */
[----:B0-----:R-:W-:-:S07]  /*00d0*/  IMAD.WIDE R10, R3, 0x4, R10 ;  /* 0x00000004030a7825 */ /* 0x001fce00078e020a */
[----:B------:R-:W0:Y:S01]  /*00e0*/  LDC R6, c[0x0][0x3a8] ;  /* 0x0000ea00ff067b82 */ /* 0x000e220000000800 */
[----:B-1----:R-:W0:Y:S01]  /*00f0*/  LDG.E.CONSTANT R5, desc[UR8][R10.64] ;  /* 0x000000080a057981 */ /* 0x002e22000c1e9900 */
[----:B---3--:R-:W-:-:S06]  /*0100*/  IMAD.WIDE R8, R3, 0x4, R8 ;  /* 0x0000000403087825 */ /* 0x008fcc00078e0208 */
[----:B------:R1:W5:Y:S01]  /*0110*/  LDG.E.CONSTANT R9, desc[UR8][R8.64] ;  /* 0x0000000808097981 */ /* 0x000362000c1e9900 */
[----:B----4-:R-:W-:-:S05]  /*0120*/  IMAD.WIDE R12, R3, 0x4, R12 ;  /* 0x00000004030c7825 */ /* 0x010fca00078e020c */
[----:B------:R1:W5:Y:S01]  /*0130*/  LDG.E.CONSTANT R4, desc[UR8][R12.64] ;  /* 0x000000080c047981 */ /* 0x000362000c1e9900 */
[----:B------:R-:W-:Y:S01]  /*0140*/  BSSY.RECONVERGENT B0, `(.L_x_22) ;  /* 0x000004d000007945 */ /* 0x000fe20003800200 */
[----:B0-----:R-:W-:-:S04]  /*0150*/  IADD3 R5, PT, PT, R5, -0x1, R6 ;  /* 0xffffffff05057810 */ /* 0x001fc80007ffe006 */
[----:B--2---:R-:W-:-:S04]  /*0160*/  VIMNMX R14, PT, PT, R5, UR4, PT ;  /* 0x00000004050e7c48 */ /* 0x004fc8000bfe0100 */
[----:B------:R-:W-:-:S13]  /*0170*/  ISETP.GE.AND P0, PT, R14, 0x1, PT ;  /* 0x000000010e00780c */ /* 0x000fda0003f06270 */
[----:B-1----:R-:W-:Y:S05]  /*0180*/  @!P0 BRA `(.L_x_23) ;  /* 0x0000000400208947 */ /* 0x002fea0003800000 */
[----:B------:R-:W-:Y:S01]  /*0190*/  VIMNMX.U32 R16, PT, PT, R5, UR4, PT ;  /* 0x0000000405107c48 */ /* 0x000fe2000bfe0000 */
[----:B------:R-:W-:Y:S01]  /*01a0*/  BSSY.RECONVERGENT B1, `(.L_x_24) ;  /* 0x000001a000017945 */ /* 0x000fe20003800200 */
[----:B------:R-:W-:Y:S02]  /*01b0*/  IMAD.MOV.U32 R8, RZ, RZ, RZ ;  /* 0x000000ffff087224 */ /* 0x000fe400078e00ff */
[C---:B------:R-:W-:Y:S02]  /*01c0*/  ISETP.GE.U32.AND P0, PT, R16.reuse, 0x8, PT ;  /* 0x000000081000780c */ /* 0x040fe40003f06070 */
[----:B------:R-:W-:-:S04]  /*01d0*/  LOP3.LUT R18, R16, 0x7, RZ, 0xc0, !PT ;  /* 0x0000000710127812 */ /* 0x000fc800078ec0ff */
[----:B------:R-:W-:-:S07]  /*01e0*/  ISETP.NE.AND P1, PT, R18, RZ, PT ;  /* 0x000000ff1200720c */ /* 0x000fce0003f25270 */
[----:B------:R-:W-:Y:S06]  /*01f0*/  @!P0 BRA `(.L_x_25) ;  /* 0x0000000000508947 */ /* 0x000fec0003800000 */
[----:B------:R-:W0:Y:S01]  /*0200*/  LDC.64 R10, c[0x0][0x3b0] ;  /* 0x0000ec00ff0a7b82 */ /* 0x000e220000000a00 */
[----:B------:R-:W-:Y:S01]  /*0210*/  LOP3.LUT R8, R16, 0x7ffffff8, RZ, 0xc0, !PT ;  /* 0x7ffffff810087812 */ /* 0x000fe200078ec0ff */
[----:B------:R-:W-:Y:S02]  /*0220*/  IMAD.MOV.U32 R17, RZ, RZ, RZ ;  /* 0x000000ffff117224 */ /* 0x000fe400078e00ff */
[----:B------:R-:W-:-:S07]  /*0230*/  IMAD.MOV.U32 R19, RZ, RZ, 0x7fffffff ;  /* 0x7fffffffff137424 */ /* 0x000fce00078e00ff */
.L_x_26:
[----:B------:R-:W-:Y:S02]  /*0240*/  IMAD.MOV.U32 R12, RZ, RZ, R17 ;  /* 0x000000ffff0c7224 */ /* 0x000fe400078e0011 */
[----:B------:R-:W-:Y:S02]  /*0250*/  IMAD.MOV.U32 R13, RZ, RZ, RZ ;  /* 0x000000ffff0d7224 */ /* 0x000fe400078e00ff */
[----:B------:R-:W-:Y:S02]  /*0260*/  VIADD R17, R17, 0x8 ;  /* 0x0000000811117836 */ /* 0x000fe40000000000 */
[----:B------:R-:W-:-:S03]  /*0270*/  IMAD.WIDE R12, R3, UR4, R12 ;  /* 0x00000004030c7c25 */ /* 0x000fc6000f8e020c */
[----:B01----:R-:W-:-:S04]  /*0280*/  LEA R14, P0, R12, R10, 0x2 ;  /* 0x0000000a0c0e7211 */ /* 0x003fc800078010ff */
[----:B------:R-:W-:Y:S02]  /*0290*/  LEA.HI.X R15, R12, R11, R13, 0x2, P0 ;  /* 0x0000000b0c0f7211 */ /* 0x000fe400000f140d */
[----:B------:R-:W-:-:S03]  /*02a0*/  ISETP.NE.AND P0, PT, R17, R8, PT ;  /* 0x000000081100720c */ /* 0x000fc60003f05270 */
[----:B------:R1:W-:Y:S04]  /*02b0*/  STG.E desc[UR8][R14.64], R19 ;  /* 0x000000130e007986 */ /* 0x0003e8000c101908 */
[----:B------:R1:W-:Y:S04]  /*02c0*/  STG.E desc[UR8][R14.64+0x4], R19 ;  /* 0x000004130e007986 */ /* 0x0003e8000c101908 */
[----:B------:R1:W-:Y:S04]  /*02d0*/  STG.E desc[UR8][R14.64+0x8], R19 ;  /* 0x000008130e007986 */ /* 0x0003e8000c101908 */
[----:B------:R1:W-:Y:S04]  /*02e0*/  STG.E desc[UR8][R14.64+0xc], R19 ;  /* 0x00000c130e007986 */ /* 0x0003e8000c101908 */
[----:B------:R1:W-:Y:S04]  /*02f0*/  STG.E desc[UR8][R14.64+0x10], R19 ;  /* 0x000010130e007986 */ /* 0x0003e8000c101908 */
[----:B------:R1:W-:Y:S04]  /*0300*/  STG.E desc[UR8][R14.64+0x14], R19 ;  /* 0x000014130e007986 */ /* 0x0003e8000c101908 */
[----:B------:R1:W-:Y:S04]  /*0310*/  STG.E desc[UR8][R14.64+0x18], R19 ;  /* 0x000018130e007986 */ /* 0x0003e8000c101908 */
[----:B------:R1:W-:Y:S01]  /*0320*/  STG.E desc[UR8][R14.64+0x1c], R19 ;  /* 0x00001c130e007986 */ /* 0x0003e2000c101908 */
[----:B------:R-:W-:Y:S05]  /*0330*/  @P0 BRA `(.L_x_26) ;  /* 0xfffffffc00c00947 */ /* 0x000fea000383ffff */
.L_x_25:
[----:B------:R-:W-:Y:S05]  /*0340*/  BSYNC.RECONVERGENT B1 ;  /* 0x0000000000017941 */ /* 0x000fea0003800200 */
.L_x_24:
[----:B------:R-:W-:Y:S05]  /*0350*/  @!P1 BRA `(.L_x_23) ;  /* 0x0000000000ac9947 */ /* 0x000fea0003800000 */
[----:B------:R-:W-:Y:S01]  /*0360*/  ISETP.GE.U32.AND P0, PT, R18, 0x4, PT ;  /* 0x000000041200780c */ /* 0x000fe20003f06070 */
[----:B------:R-:W-:Y:S01]  /*0370*/  BSSY.RECONVERGENT B1, `(.L_x_27) ;  /* 0x0000010000017945 */ /* 0x000fe20003800200 */
[----:B------:R-:W-:-:S04]  /*0380*/  LOP3.LUT R12, R16, 0x3, RZ, 0xc0, !PT ;  /* 0x00000003100c7812 */ /* 0x000fc800078ec0ff */
[----:B------:R-:W-:-:S07]  /*0390*/  ISETP.NE.AND P1, PT, R12, RZ, PT ;  /* 0x000000ff0c00720c */ /* 0x000fce0003f25270 */
[----:B------:R-:W-:Y:S06]  /*03a0*/  @!P0 BRA `(.L_x_28) ;  /* 0x0000000000308947 */ /* 0x000fec0003800000 */
[----:B------:R-:W0:Y:S01]  /*03b0*/  LDCU.64 UR6, c[0x0][0x3b0] ;  /* 0x00007600ff0677ac */ /* 0x000e220008000a00 */
[----:B------:R-:W-:Y:S02]  /*03c0*/  IMAD.MOV.U32 R10, RZ, RZ, R8 ;  /* 0x000000ffff0a7224 */ /* 0x000fe400078e0008 */
[----:B------:R-:W-:Y:S02]  /*03d0*/  IMAD.MOV.U32 R11, RZ, RZ, RZ ;  /* 0x000000ffff0b7224 */ /* 0x000fe400078e00ff */
[----:B------:R-:W-:Y:S02]  /*03e0*/  IMAD.MOV.U32 R13, RZ, RZ, 0x7fffffff ;  /* 0x7fffffffff0d7424 */ /* 0x000fe400078e00ff */
[----:B-1----:R-:W-:-:S04]  /*03f0*/  IMAD.WIDE R14, R3, UR4, R10 ;  /* 0x00000004030e7c25 */ /* 0x002fc8000f8e020a */
[----:B------:R-:W-:Y:S01]  /*0400*/  VIADD R8, R8, 0x4 ;  /* 0x0000000408087836 */ /* 0x000fe20000000000 */
[----:B0-----:R-:W-:-:S04]  /*0410*/  LEA R10, P0, R14, UR6, 0x2 ;  /* 0x000000060e0a7c11 */ /* 0x001fc8000f8010ff */
[----:B------:R-:W-:-:S05]  /*0420*/  LEA.HI.X R11, R14, UR7, R15, 0x2, P0 ;  /* 0x000000070e0b7c11 */ /* 0x000fca00080f140f */
[----:B------:R0:W-:Y:S04]  /*0430*/  STG.E desc[UR8][R10.64], R13 ;  /* 0x0000000d0a007986 */ /* 0x0001e8000c101908 */
[----:B------:R0:W-:Y:S04]  /*0440*/  STG.E desc[UR8][R10.64+0x4], R13 ;  /* 0x0000040d0a007986 */ /* 0x0001e8000c101908 */
[----:B------:R0:W-:Y:S04]  /*0450*/  STG.E desc[UR8][R10.64+0x8], R13 ;  /* 0x0000080d0a007986 */ /* 0x0001e8000c101908 */
[----:B------:R0:W-:Y:S02]  /*0460*/  STG.E desc[UR8][R10.64+0xc], R13 ;  /* 0x00000c0d0a007986 */ /* 0x0001e4000c101908 */
.L_x_28:
[----:B------:R-:W-:Y:S05]  /*0470*/  BSYNC.RECONVERGENT B1 ;  /* 0x0000000000017941 */ /* 0x000fea0003800200 */
.L_x_27:
[----:B------:R-:W-:Y:S05]  /*0480*/  @!P1 BRA `(.L_x_23) ;  /* 0x0000000000609947 */ /* 0x000fea0003800000 */
[----:B------:R-:W-:Y:S01]  /*0490*/  LOP3.LUT R16, R16, 0x1, RZ, 0xc0, !PT ;  /* 0x0000000110107812 */ /* 0x000fe200078ec0ff */
[----:B------:R-:W-:Y:S01]  /*04a0*/  BSSY.RECONVERGENT B1, `(.L_x_29) ;  /* 0x000000f000017945 */ /* 0x000fe20003800200 */
[----:B------:R-:W-:Y:S02]  /*04b0*/  ISETP.NE.AND P0, PT, R12, 0x1, PT ;  /* 0x000000010c00780c */ /* 0x000fe40003f05270 */
[----:B------:R-:W-:-:S13]  /*04c0*/  ISETP.NE.U32.AND P1, PT, R16, 0x1, PT ;  /* 0x000000011000780c */ /* 0x000fda0003f25070 */
[----:B0-----:R-:W0:Y:S01]  /*04d0*/  @!P1 LDC.64 R10, c[0x0][0x3b0] ;  /* 0x0000ec00ff0a9b82 */ /* 0x001e220000000a00 */
[----:B------:R-:W-:Y:S05]  /*04e0*/  @!P0 BRA `(.L_x_30) ;  /* 0x0000000000288947 */ /* 0x000fea0003800000 */
[----:B------:R-:W2:Y:S01]  /*04f0*/  LDCU.64 UR6, c[0x0][0x3b0] ;  /* 0x00007600ff0677ac */ /* 0x000ea20008000a00 */
[----:B------:R-:W-:Y:S02]  /*0500*/  IMAD.MOV.U32 R12, RZ, RZ, R8 ;  /* 0x000000ffff0c7224 */ /* 0x000fe400078e0008 */
[----:B------:R-:W-:Y:S02]  /*0510*/  IMAD.MOV.U32 R13, RZ, RZ, RZ ;  /* 0x000000ffff0d7224 */ /* 0x000fe400078e00ff */
[----:B------:R-:W-:Y:S02]  /*0520*/  VIADD R8, R8, 0x2 ;  /* 0x0000000208087836 */ /* 0x000fe40000000000 */
[----:B-1----:R-:W-:-:S03]  /*0530*/  IMAD.WIDE R14, R3, UR4, R12 ;  /* 0x00000004030e7c25 */ /* 0x002fc6000f8e020c */
[----:B--2---:R-:W-:-:S04]  /*0540*/  LEA R12, P0, R14, UR6, 0x2 ;  /* 0x000000060e0c7c11 */ /* 0x004fc8000f8010ff */
[----:B------:R-:W-:Y:S01]  /*0550*/  LEA.HI.X R13, R14, UR7, R15, 0x2, P0 ;  /* 0x000000070e0d7c11 */ /* 0x000fe200080f140f */
[----:B------:R-:W-:-:S05]  /*0560*/  IMAD.MOV.U32 R15, RZ, RZ, 0x7fffffff ;  /* 0x7fffffffff0f7424 */ /* 0x000fca00078e00ff */
[----:B------:R2:W-:Y:S04]  /*0570*/  STG.E desc[UR8][R12.64], R15 ;  /* 0x0000000f0c007986 */ /* 0x0005e8000c101908 */
[----:B------:R2:W-:Y:S02]  /*0580*/  STG.E desc[UR8][R12.64+0x4], R15 ;  /* 0x0000040f0c007986 */ /* 0x0005e4000c101908 */
.L_x_30:
[----:B------:R-:W-:Y:S05]  /*0590*/  BSYNC.RECONVERGENT B1 ;  /* 0x0000000000017941 */ /* 0x000fea0003800200 */
.L_x_29:
[----:B--2---:R-:W-:Y:S02]  /*05a0*/  @!P1 IMAD.MOV.U32 R12, RZ, RZ, R8 ;  /* 0x000000ffff0c9224 */ /* 0x004fe400078e0008 */
[----:B------:R-:W-:Y:S02]  /*05b0*/  @!P1 IMAD.MOV.U32 R13, RZ, RZ, RZ ;  /* 0x000000ffff0d9224 */ /* 0x000fe400078e00ff */
[----:B------:R-:W-:-:S03]  /*05c0*/  @!P1 IMAD.WIDE R12, R3, UR4, R12 ;  /* 0x00000004030c9c25 */ /* 0x000fc6000f8e020c */
[----:B0-----:R-:W-:-:S04]  /*05d0*/  @!P1 LEA R10, P0, R12, R10, 0x2 ;  /* 0x0000000a0c0a9211 */ /* 0x001fc800078010ff */
[----:B------:R-:W-:Y:S01]  /*05e0*/  @!P1 LEA.HI.X R11, R12, R11, R13, 0x2, P0 ;  /* 0x0000000b0c0b9211 */ /* 0x000fe200000f140d */
[----:B------:R-:W-:-:S05]  /*05f0*/  @!P1 IMAD.MOV.U32 R13, RZ, RZ, 0x7fffffff ;  /* 0x7fffffffff0d9424 */ /* 0x000fca00078e00ff */
[----:B------:R2:W-:Y:S03]  /*0600*/  @!P1 STG.E desc[UR8][R10.64], R13 ;  /* 0x0000000d0a009986 */ /* 0x0005e6000c101908 */
.L_x_23:
[----:B------:R-:W-:Y:S05]  /*0610*/  BSYNC.RECONVERGENT B0 ;  /* 0x0000000000007941 */ /* 0x000fea0003800200 */
.L_x_22:
[----:B------:R-:W-:-:S13]  /*0620*/  ISETP.GE.AND P0, PT, R6, UR4, PT ;  /* 0x0000000406007c0c */ /* 0x000fda000bf06270 */
[----:B------:R-:W-:Y:S05]  /*0630*/  @P0 EXIT ;  /* 0x000000000000094d */ /* 0x000fea0003800000 */
[----:B------:R-:W3:Y:S02]  /*0640*/  LDC.64 R22, c[0x0][0x380] ;  /* 0x0000e000ff167b82 */ /* 0x000ee40000000a00 */
[----:B---3--:R-:W-:-:S06]  /*0650*/  IMAD.WIDE R22, R6, 0x4, R22 ;  /* 0x0000000406167825 */ /* 0x008fcc00078e0216 */
[----:B------:R-:W3:Y:S01]  /*0660*/  LDG.E.CONSTANT R22, desc[UR8][R22.64] ;  /* 0x0000000816167981 */ /* 0x000ee2000c1e9900 */
[----:B------:R-:W-:Y:S01]  /*0670*/  ISETP.GT.AND P0, PT, R5, R6, PT ;  /* 0x000000060500720c */ /* 0x000fe20003f04270 */
[----:B-1----:R-:W-:Y:S01]  /*0680*/  VIADD R19, R6, 0x1 ;  /* 0x0000000106137836 */ /* 0x002fe20000000000 */
[----:B------:R-:W-:-:S04]  /*0690*/  SHF.R.S32.HI R7, RZ, 0x1f, R6 ;  /* 0x0000001fff077819 */ /* 0x000fc80000011406 */
[----:B------:R-:W-:-:S07]  /*06a0*/  ISETP.GE.AND P1, PT, R19, UR4, PT ;  /* 0x0000000413007c0c */ /* 0x000fce000bf26270 */
[----:B0-2---:R-:W0:Y:S01]  /*06b0*/  @!P0 LDC.64 R12, c[0x0][0x3b0] ;  /* 0x0000ec00ff0c8b82 */ /* 0x005e220000000a00 */
[----:B------:R-:W-:-:S03]  /*06c0*/  @!P0 IMAD.WIDE R10, R3, UR4, R6 ;  /* 0x00000004030a8c25 */ /* 0x000fc6000f8e0206 */
[----:B0-----:R-:W-:-:S04]  /*06d0*/  @!P0 LEA R12, P2, R10, R12, 0x2 ;  /* 0x0000000c0a0c8211 */ /* 0x001fc800078410ff */
[----:B------:R-:W-:-:S05]  /*06e0*/  @!P0 LEA.HI.X R13, R10, R13, R11, 0x2, P2 ;  /* 0x0000000d0a0d8211 */ /* 0x000fca00010f140b */
[----:B---3--:R0:W-:Y:S01]  /*06f0*/  @!P0 STG.E desc[UR8][R12.64], R22 ;  /* 0x000000160c008986 */ /* 0x0081e2000c101908 */
[----:B------:R-:W-:Y:S05]  /*0700*/  @P1 EXIT ;  /* 0x000000000000194d */ /* 0x000fea0003800000 */
[----:B------:R-:W1:Y:S01]  /*0710*/  LDCU UR4, c[0x0][0x3ac] ;  /* 0x00007580ff0477ac */ /* 0x000e620008000800 */
[C---:B-----5:R-:W-:Y:S01]  /*0720*/  IMAD.IADD R7, R9.reuse, 0x1, R6 ;  /* 0x0000000109077824 */ /* 0x060fe200078e0206 */
[----:B-1----:R-:W-:-:S07]  /*0730*/  IADD3 R8, PT, PT, -R9, UR4, RZ ;  /* 0x0000000409087c10 */ /* 0x002fce000fffe1ff */
.L_x_38:
[----:B-1----:R-:W1:Y:S01]  /*0740*/  LDCU UR7, c[0x0][0x3ac] ;  /* 0x00007580ff0777ac */ /* 0x002e620008000800 */
[C---:B------:R-:W-:Y:S01]  /*0750*/  VIADD R9, R19.reuse, 0x400 ;  /* 0x0000040013097836 */ /* 0x040fe20000000000 */
[----:B------:R-:W-:Y:S01]  /*0760*/  BSSY.RECONVERGENT B0, `(.L_x_31) ;  /* 0x0000016000007945 */ /* 0x000fe20003800200 */
[----:B--2---:R-:W2:Y:S01]  /*0770*/  LDCU UR4, c[0x0][0x3a0] ;  /* 0x00007400ff0477ac */ /* 0x004ea20008000800 */
[C---:B-1----:R-:W-:Y:S01]  /*0780*/  VIADD R6, R19.reuse, -UR7 ;  /* 0x8000000713067c36 */ /* 0x042fe20008000000 */
[----:B------:R-:W-:Y:S02]  /*0790*/  ISETP.GT.AND P0, PT, R19, UR7, PT ;  /* 0x0000000713007c0c */ /* 0x000fe4000bf04270 */
[----:B--2---:R-:W-:Y:S02]  /*07a0*/  VIMNMX R10, PT, PT, R9, UR4, PT ;  /* 0x00000004090a7c48 */ /* 0x004fe4000bfe0100 */
[----:B------:R-:W-:-:S05]  /*07b0*/  SEL R16, R6, RZ, P0 ;  /* 0x000000ff06107207 */ /* 0x000fca0000000000 */
[----:B------:R-:W-:-:S05]  /*07c0*/  IMAD.IADD R18, R10, 0x1, -R16 ;  /* 0x000000010a127824 */ /* 0x000fca00078e0a10 */
[----:B------:R-:W-:-:S13]  /*07d0*/  ISETP.GE.AND P0, PT, R0, R18, PT ;  /* 0x000000120000720c */ /* 0x000fda0003f06270 */
[----:B---34-:R-:W-:Y:S05]  /*07e0*/  @P0 BRA `(.L_x_32) ;  /* 0x0000000000340947 */ /* 0x018fea0003800000 */
[----:B------:R-:W1:Y:S01]  /*07f0*/  S2R R15, SR_CgaCtaId ;  /* 0x00000000000f7919 */ /* 0x000e620000008800 */
[----:B0-----:R-:W0:Y:S01]  /*0800*/  LDC.64 R12, c[0x0][0x380] ;  /* 0x0000e000ff0c7b82 */ /* 0x001e220000000a00 */
[----:B------:R-:W-:Y:S01]  /*0810*/  MOV R6, 0x400 ;  /* 0x0000040000067802 */ /* 0x000fe20000000f00 */
[----:B------:R-:W-:-:S03]  /*0820*/  IMAD.MOV.U32 R11, RZ, RZ, R0 ;  /* 0x000000ffff0b7224 */ /* 0x000fc600078e0000 */
[----:B-1----:R-:W-:-:S07]  /*0830*/  LEA R6, R15, R6, 0x18 ;  /* 0x000000060f067211 */ /* 0x002fce00078ec0ff */
.L_x_33:
[----:B------:R-:W-:-:S04]  /*0840*/  IMAD.IADD R15, R16, 0x1, R11 ;  /* 0x00000001100f7824 */ /* 0x000fc800078e020b */
[----:B01----:R-:W-:-:S06]  /*0850*/  IMAD.WIDE R14, R15, 0x4, R12 ;  /* 0x000000040f0e7825 */ /* 0x003fcc00078e020c */
[----:B------:R-:W2:Y:S01]  /*0860*/  LDG.E.CONSTANT R14, desc[UR8][R14.64] ;  /* 0x000000080e0e7981 */ /* 0x000ea2000c1e9900 */
[----:B------:R-:W-:Y:S02]  /*0870*/  IMAD R17, R11, 0x4, R6 ;  /* 0x000000040b117824 */ /* 0x000fe400078e0206 */
[----:B------:R-:W-:-:S05]  /*0880*/  IMAD.IADD R11, R2, 0x1, R11 ;  /* 0x00000001020b7824 */ /* 0x000fca00078e020b */
[----:B------:R-:W-:Y:S01]  /*0890*/  ISETP.GE.AND P0, PT, R11, R18, PT ;  /* 0x000000120b00720c */ /* 0x000fe20003f06270 */
[----:B--2---:R1:W-:-:S12]  /*08a0*/  STS [R17], R14 ;  /* 0x0000000e11007388 */ /* 0x0043d80000000800 */
[----:B------:R-:W-:Y:S05]  /*08b0*/  @!P0 BRA `(.L_x_33) ;  /* 0xfffffffc00e08947 */ /* 0x000fea000383ffff */
.L_x_32:
[----:B------:R-:W-:Y:S05]  /*08c0*/  BSYNC.RECONVERGENT B0 ;  /* 0x0000000000007941 */ /* 0x000fea0003800200 */
.L_x_31:
[----:B------:R-:W2:Y:S01]  /*08d0*/  S2UR UR6, SR_CgaCtaId ;  /* 0x00000000000679c3 */ /* 0x000ea20000008800 */
[----:B------:R-:W-:Y:S01]  /*08e0*/  IMAD.IADD R11, R10, 0x1, -R19 ;  /* 0x000000010a0b7824 */ /* 0x000fe200078e0a13 */
[----:B------:R-:W-:Y:S01]  /*08f0*/  VIMNMX R6, PT, PT, R19, UR7, !PT ;  /* 0x0000000713067c48 */ /* 0x000fe2000ffe0100 */
[----:B------:R-:W-:-:S05]  /*0900*/  UMOV UR5, 0x400 ;  /* 0x0000040000057882 */ /* 0x000fca0000000000 */
[----:B------:R-:W-:Y:S01]  /*0910*/  BAR.SYNC.DEFER_BLOCKING 0x0 ;  /* 0x0000000000007b1d */ /* 0x000fe20000010000 */
[----:B------:R-:W-:Y:S02]  /*0920*/  PLOP3.LUT P0, PT, PT, PT, PT, 0x80, 0x8 ;  /* 0x000000000008781c */ /* 0x000fe40003f0f070 */
[----:B------:R-:W-:Y:S02]  /*0930*/  ISETP.GT.AND P1, PT, R11, 0x3, PT ;  /* 0x000000030b00780c */ /* 0x000fe40003f24270 */
[C-C-:B------:R-:W-:Y:S02]  /*0940*/  IADD3 R18, PT, PT, -R6.reuse, R8, R19.reuse ;  /* 0x0000000806127210 */ /* 0x140fe40007ffe113 */
[----:B------:R-:W-:Y:S01]  /*0950*/  IADD3 R6, PT, PT, -R6, UR7, R19 ;  /* 0x0000000706067c10 */ /* 0x000fe2000fffe113 */
[----:B--2---:R-:W-:-:S06]  /*0960*/  ULEA UR5, UR6, UR5, 0x18 ;  /* 0x0000000506057291 */ /* 0x004fcc000f8ec0ff */
[----:B------:R-:W-:Y:S02]  /*0970*/  LEA R18, R18, UR5, 0x2 ;  /* 0x0000000512127c11 */ /* 0x000fe4000f8e10ff */
[----:B------:R-:W-:Y:S01]  /*0980*/  LEA R6, R6, UR5, 0x2 ;  /* 0x0000000506067c11 */ /* 0x000fe2000f8e10ff */
[----:B------:R-:W-:Y:S06]  /*0990*/  @!P1 BRA `(.L_x_34) ;  /* 0x0000000000f49947 */ /* 0x000fec0003800000 */
[----:B------:R-:W-:Y:S01]  /*09a0*/  PLOP3.LUT P0, PT, PT, PT, PT, 0x8, 0x80 ;  /* 0x000000000080781c */ /* 0x000fe20003f0e170 */
[----:B------:R-:W-:Y:S01]  /*09b0*/  VIADD R11, R10, 0xfffffffd ;  /* 0xfffffffd0a0b7836 */ /* 0x000fe20000000000 */
[----:B------:R-:W2:Y:S01]  /*09c0*/  LDCU UR4, c[0x0][0x3a0] ;  /* 0x00007400ff0477ac */ /* 0x000ea20008000800 */
[----:B------:R-:W3:Y:S10]  /*09d0*/  LDCU.64 UR6, c[0x0][0x3b0] ;  /* 0x00007600ff0677ac */ /* 0x000ef40008000a00 */
.L_x_35:
[CC--:B------:R-:W-:Y:S01]  /*09e0*/  ISETP.GE.AND P4, PT, R19.reuse, R7.reuse, PT ;  /* 0x000000071300720c */ /* 0x0c0fe20003f86270 */
[C---:B0---4-:R-:W-:Y:S01]  /*09f0*/  VIADD R12, R19.reuse, 0x1 ;  /* 0x00000001130c7836 */ /* 0x051fe20000000000 */
[----:B-1----:R-:W-:Y:S01]  /*0a00*/  LDS R17, [R6] ;  /* 0x0000000006117984 */ /* 0x002fe20000000800 */
[C---:B------:R-:W-:Y:S01]  /*0a10*/  VIADD R14, R19.reuse, 0x2 ;  /* 0x00000002130e7836 */ /* 0x040fe20000000000 */
[--C-:B------:R-:W-:Y:S01]  /*0a20*/  SHF.R.S32.HI R27, RZ, 0x1f, R19.reuse ;  /* 0x0000001fff1b7819 */ /* 0x100fe20000011413 */
[----:B------:R-:W-:Y:S01]  /*0a30*/  VIADD R16, R19, 0x3 ;  /* 0x0000000313107836 */ /* 0x000fe20000000000 */
[-C--:B------:R-:W-:Y:S01]  /*0a40*/  ISETP.GE.AND P3, PT, R12, R7.reuse, PT ;  /* 0x000000070c00720c */ /* 0x080fe20003f66270 */
[----:B------:R-:W-:Y:S01]  /*0a50*/  LDS R21, [R6+0x4] ;  /* 0x0000040006157984 */ /* 0x000fe20000000800 */
[-C--:B------:R-:W-:Y:S01]  /*0a60*/  ISETP.GE.AND P2, PT, R14, R7.reuse, PT ;  /* 0x000000070e00720c */ /* 0x080fe20003f46270 */
[----:B------:R-:W-:Y:S01]  /*0a70*/  IMAD.MOV.U32 R26, RZ, RZ, R19 ;  /* 0x000000ffff1a7224 */ /* 0x000fe200078e0013 */
[----:B------:R-:W-:Y:S01]  /*0a80*/  ISETP.GE.AND P1, PT, R16, R7, PT ;  /* 0x000000071000720c */ /* 0x000fe20003f26270 */
[----:B------:R-:W-:Y:S02]  /*0a90*/  LDS R20, [R6+0x8] ;  /* 0x0000080006147984 */ /* 0x000fe40000000800 */
[----:B--2---:R-:W-:-:S02]  /*0aa0*/  IMAD.WIDE R26, R3, UR4, R26 ;  /* 0x00000004031a7c25 */ /* 0x004fc4000f8e021a */
[----:B------:R-:W0:Y:S01]  /*0ab0*/  @P4 LDS R23, [R18] ;  /* 0x0000000012174984 */ /* 0x000e220000000800 */
[----:B---3--:R-:W-:-:S03]  /*0ac0*/  LEA R28, P5, R26, UR6, 0x2 ;  /* 0x000000061a1c7c11 */ /* 0x008fc6000f8a10ff */
[----:B------:R-:W1:Y:S01]  /*0ad0*/  @P3 LDS R13, [R18+0x4] ;  /* 0x00000400120d3984 */ /* 0x000e620000000800 */
[----:B------:R-:W-:-:S03]  /*0ae0*/  LEA.HI.X R29, R26, UR7, R27, 0x2, P5 ;  /* 0x000000071a1d7c11 */ /* 0x000fc6000a8f141b */
[----:B------:R-:W2:Y:S04]  /*0af0*/  @P2 LDS R15, [R18+0x8] ;  /* 0x00000800120f2984 */ /* 0x000ea80000000800 */
[----:B------:R3:W-:Y:S04]  /*0b00*/  LDS R24, [R6+0xc] ;  /* 0x00000c0006187984 */ /* 0x0007e80000000800 */
[----:B------:R4:W5:Y:S01]  /*0b10*/  @P1 LDS R25, [R18+0xc] ;  /* 0x00000c0012191984 */ /* 0x0009620000000800 */
[----:B---3--:R-:W-:Y:S02]  /*0b20*/  VIADD R6, R6, 0x10 ;  /* 0x0000001006067836 */ /* 0x008fe40000000000 */
[----:B----4-:R-:W-:-:S02]  /*0b30*/  VIADD R18, R18, 0x10 ;  /* 0x0000001012127836 */ /* 0x010fc40000000000 */
[----:B0-----:R-:W-:Y:S01]  /*0b40*/  @P4 FFMA R17, R17, 2, -R23 ;  /* 0x4000000011114823 */ /* 0x001fe20000000817 */
[C---:B------:R-:W-:Y:S01]  /*0b50*/  ISETP.GE.AND P4, PT, R19.reuse, R5, PT ;  /* 0x000000051300720c */ /* 0x040fe20003f86270 */
[----:B------:R-:W-:Y:S02]  /*0b60*/  VIADD R19, R19, 0x4 ;  /* 0x0000000413137836 */ /* 0x000fe40000000000 */
[----:B------:R-:W-:Y:S01]  /*0b70*/  FADD R17, R17, -R22 ;  /* 0x8000001611117221 */ /* 0x000fe20000000000 */
[----:B-1----:R-:W-:Y:S01]  /*0b80*/  @P3 FFMA R21, R21, 2, -R13 ;  /* 0x4000000015153823 */ /* 0x002fe2000000080d */
[----:B------:R-:W-:Y:S02]  /*0b90*/  SHF.R.S32.HI R13, RZ, 0x1f, R12 ;  /* 0x0000001fff0d7819 */ /* 0x000fe4000001140c */
[----:B------:R-:W-:Y:S01]  /*0ba0*/  FFMA R22, R4, R17, R22 ;  /* 0x0000001104167223 */ /* 0x000fe20000000016 */
[----:B--2---:R-:W-:Y:S01]  /*0bb0*/  @P2 FFMA R20, R20, 2, -R15 ;  /* 0x4000000014142823 */ /* 0x004fe2000000080f */
[----:B------:R-:W-:-:S02]  /*0bc0*/  SHF.R.S32.HI R15, RZ, 0x1f, R14 ;  /* 0x0000001fff0f7819 */ /* 0x000fc4000001140e */
[----:B------:R-:W-:Y:S01]  /*0bd0*/  FADD R21, -R22, R21 ;  /* 0x0000001516157221 */ /* 0x000fe20000000100 */
[----:B------:R-:W-:Y:S01]  /*0be0*/  SHF.R.S32.HI R17, RZ, 0x1f, R16 ;  /* 0x0000001fff117819 */ /* 0x000fe20000011410 */
[----:B------:R0:W-:Y:S01]  /*0bf0*/  @P4 STG.E desc[UR8][R28.64], R22 ;  /* 0x000000161c004986 */ /* 0x0001e2000c101908 */
[----:B------:R-:W-:Y:S01]  /*0c00*/  ISETP.GE.AND P3, PT, R14, R5, PT ;  /* 0x000000050e00720c */ /* 0x000fe20003f66270 */
[----:B------:R-:W-:Y:S01]  /*0c10*/  FFMA R21, R4, R21, R22 ;  /* 0x0000001504157223 */ /* 0x000fe20000000016 */
[-C--:B------:R-:W-:Y:S01]  /*0c20*/  ISETP.GE.AND P4, PT, R12, R5.reuse, PT ;  /* 0x000000050c00720c */ /* 0x080fe20003f86270 */
[----:B------:R-:W-:Y:S01]  /*0c30*/  IMAD.WIDE R14, R3, UR4, R14 ;  /* 0x00000004030e7c25 */ /* 0x000fe2000f8e020e */
[----:B------:R-:W-:-:S03]  /*0c40*/  ISETP.GE.AND P2, PT, R16, R5, PT ;  /* 0x000000051000720c */ /* 0x000fc60003f46270 */
[----:B------:R-:W-:Y:S01]  /*0c50*/  FADD R20, -R21, R20 ;  /* 0x0000001415147221 */ /* 0x000fe20000000100 */
[----:B-----5:R-:W-:Y:S01]  /*0c60*/  @P1 FFMA R24, R24, 2, -R25 ;  /* 0x4000000018181823 */ /* 0x020fe20000000819 */
[----:B------:R-:W-:-:S04]  /*0c70*/  IMAD.WIDE R16, R3, UR4, R16 ;  /* 0x0000000403107c25 */ /* 0x000fc8000f8e0210 */
[----:B------:R-:W-:Y:S01]  /*0c80*/  FFMA R25, R4, R20, R21 ;  /* 0x0000001404197223 */ /* 0x000fe20000000015 */
[----:B0-----:R-:W-:Y:S01]  /*0c90*/  IMAD.WIDE R22, R3, UR4, R12 ;  /* 0x0000000403167c25 */ /* 0x001fe2000f8e020c */
[----:B------:R-:W-:Y:S02]  /*0ca0*/  LEA R28, P1, R14, UR6, 0x2 ;  /* 0x000000060e1c7c11 */ /* 0x000fe4000f8210ff */
[----:B------:R-:W-:Y:S02]  /*0cb0*/  LEA R12, P5, R22, UR6, 0x2 ;  /* 0x00000006160c7c11 */ /* 0x000fe4000f8a10ff */
[----:B------:R-:W-:Y:S02]  /*0cc0*/  LEA.HI.X R29, R14, UR7, R15, 0x2, P1 ;  /* 0x000000070e1d7c11 */ /* 0x000fe400088f140f */
[----:B------:R-:W-:Y:S01]  /*0cd0*/  LEA.HI.X R13, R22, UR7, R23, 0x2, P5 ;  /* 0x00000007160d7c11 */ /* 0x000fe2000a8f1417 */
[----:B------:R-:W-:Y:S01]  /*0ce0*/  FADD R23, -R25, R24 ;  /* 0x0000001819177221 */ /* 0x000fe20000000100 */
[----:B------:R-:W-:-:S02]  /*0cf0*/  LEA R26, P5, R16, UR6, 0x2 ;  /* 0x00000006101a7c11 */ /* 0x000fc4000f8a10ff */
[----:B------:R-:W-:Y:S01]  /*0d00*/  ISETP.GE.AND P1, PT, R19, R11, PT ;  /* 0x0000000b1300720c */ /* 0x000fe20003f26270 */
[----:B------:R-:W-:Y:S01]  /*0d10*/  FFMA R22, R4, R23, R25 ;  /* 0x0000001704167223 */ /* 0x000fe20000000019 */
[----:B------:R-:W-:Y:S01]  /*0d20*/  LEA.HI.X R27, R16, UR7, R17, 0x2, P5 ;  /* 0x00000007101b7c11 */ /* 0x000fe2000a8f1411 */
[----:B------:R4:W-:Y:S04]  /*0d30*/  @P4 STG.E desc[UR8][R12.64], R21 ;  /* 0x000000150c004986 */ /* 0x0009e8000c101908 */
[----:B------:R4:W-:Y:S04]  /*0d40*/  @P3 STG.E desc[UR8][R28.64], R25 ;  /* 0x000000191c003986 */ /* 0x0009e8000c101908 */
[----:B------:R4:W-:Y:S02]  /*0d50*/  @P2 STG.E desc[UR8][R26.64], R22 ;  /* 0x000000161a002986 */ /* 0x0009e4000c101908 */
[----:B------:R-:W-:Y:S05]  /*0d60*/  @!P1 BRA `(.L_x_35) ;  /* 0xfffffffc001c9947 */ /* 0x000fea000383ffff */
.L_x_34:
[----:B------:R-:W-:-:S05]  /*0d70*/  IMAD.IADD R11, R10, 0x1, -R19 ;  /* 0x000000010a0b7824 */ /* 0x000fca00078e0a13 */
[----:B------:R-:W-:-:S13]  /*0d80*/  ISETP.GT.AND P1, PT, R11, 0x1, PT ;  /* 0x000000010b00780c */ /* 0x000fda0003f24270 */
[----:B------:R-:W-:Y:S05]  /*0d90*/  @!P1 BRA `(.L_x_36) ;  /* 0x0000000000849947 */ /* 0x000fea0003800000 */
[CC--:B------:R-:W-:Y:S01]  /*0da0*/  ISETP.GE.AND P0, PT, R19.reuse, R7.reuse, PT ;  /* 0x000000071300720c */ /* 0x0c0fe20003f06270 */
[----:B0---4-:R-:W-:Y:S01]  /*0db0*/  VIADD R12, R19, 0x1 ;  /* 0x00000001130c7836 */ /* 0x011fe20000000000 */
[----:B------:R-:W-:Y:S01]  /*0dc0*/  LDS R16, [R6] ;  /* 0x0000000006107984 */ /* 0x000fe20000000800 */
[----:B------:R-:W0:Y:S01]  /*0dd0*/  LDCU.64 UR6, c[0x0][0x3b0] ;  /* 0x00007600ff0677ac */ /* 0x000e220008000a00 */
[--C-:B------:R-:W-:Y:S01]  /*0de0*/  SHF.R.S32.HI R25, RZ, 0x1f, R19.reuse ;  /* 0x0000001fff197819 */ /* 0x100fe20000011413 */
[----:B------:R-:W-:Y:S01]  /*0df0*/  IMAD.MOV.U32 R24, RZ, RZ, R19 ;  /* 0x000000ffff187224 */ /* 0x000fe200078e0013 */
[----:B------:R-:W-:Y:S01]  /*0e00*/  ISETP.GE.AND P1, PT, R12, R7, PT ;  /* 0x000000070c00720c */ /* 0x000fe20003f26270 */
[----:B------:R2:W-:Y:S02]  /*0e10*/  LDS R11, [R6+0x4] ;  /* 0x00000400060b7984 */ /* 0x0005e40000000800 */
[----:B------:R-:W-:-:S04]  /*0e20*/  IMAD.WIDE R24, R3, UR4, R24 ;  /* 0x0000000403187c25 */ /* 0x000fc8000f8e0218 */
[----:B------:R-:W3:Y:S01]  /*0e30*/  @P0 LDS R13, [R18] ;  /* 0x00000000120d0984 */ /* 0x000ee20000000800 */
[----:B--2---:R-:W-:-:S05]  /*0e40*/  VIADD R6, R6, 0x4 ;  /* 0x0000000406067836 */ /* 0x004fca0000000000 */
[----:B-1----:R1:W2:Y:S01]  /*0e50*/  @P1 LDS R14, [R18+0x4] ;  /* 0x00000400120e1984 */ /* 0x0022a20000000800 */
[----:B------:R-:W-:Y:S02]  /*0e60*/  VIADD R6, R6, 0x4 ;  /* 0x0000000406067836 */ /* 0x000fe40000000000 */
[----:B-1----:R-:W-:-:S04]  /*0e70*/  VIADD R18, R18, 0x4 ;  /* 0x0000000412127836 */ /* 0x002fc80000000000 */
[----:B------:R-:W-:Y:S02]  /*0e80*/  VIADD R18, R18, 0x4 ;  /* 0x0000000412127836 */ /* 0x000fe40000000000 */
[----:B---3--:R-:W-:Y:S01]  /*0e90*/  @P0 FFMA R16, R16, 2, -R13 ;  /* 0x4000000010100823 */ /* 0x008fe2000000080d */
[----:B------:R-:W-:Y:S02]  /*0ea0*/  SHF.R.S32.HI R13, RZ, 0x1f, R12 ;  /* 0x0000001fff0d7819 */ /* 0x000fe4000001140c */
[-C--:B------:R-:W-:Y:S01]  /*0eb0*/  ISETP.GE.AND P0, PT, R19, R5.reuse, PT ;  /* 0x000000051300720c */ /* 0x080fe20003f06270 */
[----:B------:R-:W-:Y:S01]  /*0ec0*/  FADD R15, -R22, R16 ;  /* 0x00000010160f7221 */ /* 0x000fe20000000100 */
[----:B0-----:R-:W-:Y:S01]  /*0ed0*/  LEA R16, P2, R24, UR6, 0x2 ;  /* 0x0000000618107c11 */ /* 0x001fe2000f8410ff */
[----:B--2---:R-:W-:Y:S01]  /*0ee0*/  @P1 FFMA R11, R11, 2, -R14 ;  /* 0x400000000b0b1823 */ /* 0x004fe2000000080e */
[----:B------:R-:W-:Y:S01]  /*0ef0*/  IMAD.WIDE R20, R3, UR4, R12 ;  /* 0x0000000403147c25 */ /* 0x000fe2000f8e020c */
[----:B------:R-:W-:-:S03]  /*0f00*/  ISETP.GE.AND P1, PT, R12, R5, PT ;  /* 0x000000050c00720c */ /* 0x000fc60003f26270 */
[----:B------:R-:W-:Y:S01]  /*0f10*/  FFMA R13, R4, R15, R22 ;  /* 0x0000000f040d7223 */ /* 0x000fe20000000016 */
[----:B------:R-:W-:Y:S01]  /*0f20*/  LEA.HI.X R17, R24, UR7, R25, 0x2, P2 ;  /* 0x0000000718117c11 */ /* 0x000fe200090f1419 */
[----:B------:R-:W-:Y:S01]  /*0f30*/  VIADD R19, R12, 0x1 ;  /* 0x000000010c137836 */ /* 0x000fe20000000000 */
[----:B------:R-:W-:Y:S01]  /*0f40*/  LEA R14, P3, R20, UR6, 0x2 ;  /* 0x00000006140e7c11 */ /* 0x000fe2000f8610ff */
[----:B------:R-:W-:-:S03]  /*0f50*/  FADD R11, -R13, R11 ;  /* 0x0000000b0d0b7221 */ /* 0x000fc60000000100 */
[----:B------:R-:W-:Y:S01]  /*0f60*/  LEA.HI.X R15, R20, UR7, R21, 0x2, P3 ;  /* 0x00000007140f7c11 */ /* 0x000fe200098f1415 */
[----:B------:R-:W-:Y:S01]  /*0f70*/  FFMA R22, R4, R11, R13 ;  /* 0x0000000b04167223 */ /* 0x000fe2000000000d */
[----:B------:R2:W-:Y:S01]  /*0f80*/  @P0 STG.E desc[UR8][R16.64], R13 ;  /* 0x0000000d10000986 */ /* 0x0005e2000c101908 */
[----:B------:R-:W-:-:S03]  /*0f90*/  PLOP3.LUT P0, PT, PT, PT, PT, 0x8, 0x80 ;  /* 0x000000000080781c */ /* 0x000fc60003f0e170 */
[----:B------:R2:W-:Y:S10]  /*0fa0*/  @P1 STG.E desc[UR8][R14.64], R22 ;  /* 0x000000160e001986 */ /* 0x0005f4000c101908 */
.L_x_36:
[----:B------:R-:W-:-:S13]  /*0fb0*/  ISETP.LT.OR P0, PT, R19, R10, P0 ;  /* 0x0000000a1300720c */ /* 0x000fda0000701670 */
[----:B------:R-:W-:Y:S05]  /*0fc0*/  @!P0 BRA `(.L_x_37) ;  /* 0x0000000000388947 */ /* 0x000fea0003800000 */
[C---:B------:R-:W-:Y:S01]  /*0fd0*/  ISETP.GE.AND P0, PT, R19.reuse, R7, PT ;  /* 0x000000071300720c */ /* 0x040fe20003f06270 */
[----:B--2---:R-:W-:Y:S01]  /*0fe0*/  LDS R15, [R6] ;  /* 0x00000000060f7984 */ /* 0x004fe20000000800 */
[----:B------:R-:W0:Y:S01]  /*0ff0*/  LDCU.64 UR6, c[0x0][0x3b0] ;  /* 0x00007600ff0677ac */ /* 0x000e220008000a00 */
[--C-:B------:R-:W-:Y:S01]  /*1000*/  SHF.R.S32.HI R11, RZ, 0x1f, R19.reuse ;  /* 0x0000001fff0b7819 */ /* 0x100fe20000011413 */
[----:B------:R-:W-:Y:S01]  /*1010*/  IMAD.MOV.U32 R10, RZ, RZ, R19 ;  /* 0x000000ffff0a7224 */ /* 0x000fe200078e0013 */
[----:B------:R-:W-:-:S03]  /*1020*/  ISETP.GE.AND P1, PT, R19, R5, PT ;  /* 0x000000051300720c */ /* 0x000fc60003f26270 */
[----:B------:R-:W-:-:S05]  /*1030*/  IMAD.WIDE R10, R3, UR4, R10 ;  /* 0x00000004030a7c25 */ /* 0x000fca000f8e020a */
[----:B------:R-:W2:Y:S02]  /*1040*/  @P0 LDS R18, [R18] ;  /* 0x0000000012120984 */ /* 0x000ea40000000800 */
[----:B--2---:R-:W-:Y:S01]  /*1050*/  @P0 FFMA R15, R15, 2, -R18 ;  /* 0x400000000f0f0823 */ /* 0x004fe20000000812 */
[----:B0---4-:R-:W-:-:S03]  /*1060*/  LEA R12, P0, R10, UR6, 0x2 ;  /* 0x000000060a0c7c11 */ /* 0x011fc6000f8010ff */
[----:B------:R-:W-:Y:S01]  /*1070*/  FADD R15, -R22, R15 ;  /* 0x0000000f160f7221 */ /* 0x000fe20000000100 */
[----:B------:R-:W-:-:S03]  /*1080*/  LEA.HI.X R13, R10, UR7, R11, 0x2, P0 ;  /* 0x000000070a0d7c11 */ /* 0x000fc600080f140b */
[----:B------:R-:W-:-:S05]  /*1090*/  FFMA R22, R4, R15, R22 ;  /* 0x0000000f04167223 */ /* 0x000fca0000000016 */
[----:B------:R3:W-:Y:S02]  /*10a0*/  @P1 STG.E desc[UR8][R12.64], R22 ;  /* 0x000000160c001986 */ /* 0x0007e4000c101908 */
.L_x_37:
[----:B------:R-:W-:Y:S01]  /*10b0*/  BAR.SYNC.DEFER_BLOCKING 0x0 ;  /* 0x0000000000007b1d */ /* 0x000fe20000010000 */
[----:B------:R-:W-:Y:S01]  /*10c0*/  ISETP.GE.AND P0, PT, R9, UR4, PT ;  /* 0x0000000409007c0c */ /* 0x000fe2000bf06270 */
[----:B------:R-:W-:-:S12]  /*10d0*/  IMAD.MOV.U32 R19, RZ, RZ, R9 ;  /* 0x000000ffff137224 */ /* 0x000fd800078e0009 */
[----:B------:R-:W-:Y:S05]  /*10e0*/  @!P0 BRA `(.L_x_38) ;  /* 0xfffffff400948947 */ /* 0x000fea000383ffff */
[----:B------:R-:W-:Y:S05]  /*10f0*/  EXIT ;  /* 0x000000000000794d */ /* 0x000fea0003800000 */
.L_x_39:
        /* <DEDUP_REMOVED lines=16> */
.L_x_54:


//--------------------- .text.zlema_batch_f32     --------------------------
	.section	.text.zlema_batch_f32,"ax",@progbits
	.align	128
        .global         zlema_batch_f32
        .type           zlema_batch_f32,@function
        .size           zlema_batch_f32,(.L_x_55 - zlema_batch_f32)
        .other          zlema_batch_f32,@"STO_CUDA_ENTRY STV_DEFAULT"
zlema_batch_f32:
.text.zlema_batch_f32:
        /* <DEDUP_REMOVED lines=12> */
[----:B------:R-:W4:Y:S01]  /*00c0*/  LDC R13, c[0x0][0x3a8] ;  /* 0x0000ea00ff0d7b82 */ /* 0x000f220000000800 */
[----:B0-----:R-:W-:-:S07]  /*00d0*/  IMAD.WIDE R6, R3, 0x4, R6 ;  /* 0x0000000403067825 */ /* 0x001fce00078e0206 */
[----:B------:R-:W0:Y:S01]  /*00e0*/  LDC.64 R4, c[0x0][0x398] ;  /* 0x0000e600ff047b82 */ /* 0x000e220000000a00 */
[----:B-1----:R-:W4:Y:S01]  /*00f0*/  LDG.E.CONSTANT R0, desc[UR4][R6.64] ;  /* 0x0000000406007981 */ /* 0x002f22000c1e9900 */
[----:B---3--:R-:W-:-:S06]  /*0100*/  IMAD.WIDE R8, R3, 0x4, R8 ;  /* 0x0000000403087825 */ /* 0x008fcc00078e0208 */
[----:B------:R1:W5:Y:S01]  /*0110*/  LDG.E.CONSTANT R9, desc[UR4][R8.64] ;  /* 0x0000000408097981 */ /* 0x000362000c1e9900 */
[----:B------:R-:W-:Y:S01]  /*0120*/  BSSY.RECONVERGENT B0, `(.L_x_40) ;  /* 0x000004f000007945 */ /* 0x000fe20003800200 */
[----:B0-----:R-:W-:Y:S01]  /*0130*/  IMAD.WIDE R4, R3, 0x4, R4 ;  /* 0x0000000403047825 */ /* 0x001fe200078e0204 */
[----:B----4-:R-:W-:-:S04]  /*0140*/  IADD3 R0, PT, PT, R0, -0x1, R13 ;  /* 0xffffffff00007810 */ /* 0x010fc80007ffe00d */
[----:B--2---:R-:W-:-:S04]  /*0150*/  VIMNMX R2, PT, PT, R0, UR6, PT ;  /* 0x0000000600027c48 */ /* 0x004fc8000bfe0100 */
[----:B------:R-:W-:Y:S01]  /*0160*/  ISETP.GE.AND P0, PT, R2, 0x1, PT ;  /* 0x000000010200780c */ /* 0x000fe20003f06270 */
[----:B------:R-:W-:-:S12]  /*0170*/  IMAD.WIDE R2, R3, UR6, RZ ;  /* 0x0000000603027c25 */ /* 0x000fd8000f8e02ff */
        /* <DEDUP_REMOVED lines=10> */
[----:B------:R-:W-:-:S04]  /*0220*/  IMAD.MOV.U32 R17, RZ, RZ, 0x7fffffff ;  /* 0x7fffffffff117424 */ /* 0x000fc800078e00ff */
[----:B------:R-:W-:Y:S01]  /*0230*/  IMAD.MOV R8, RZ, RZ, -R7 ;  /* 0x000000ffff087224 */ /* 0x000fe200078e0a07 */
[----:B0-----:R-:W-:-:S04]  /*0240*/  LEA R12, P1, R2, UR8, 0x2 ;  /* 0x00000008020c7c11 */ /* 0x001fc8000f8210ff */
[----:B------:R-:W-:Y:S02]  /*0250*/  IADD3 R12, P2, PT, R12, 0x10, RZ ;  /* 0x000000100c0c7810 */ /* 0x000fe40007f5e0ff */
[----:B------:R-:W-:-:S05]  /*0260*/  LEA.HI.X R15, R2, UR9, R3, 0x2, P1 ;  /* 0x00000009020f7c11 */ /* 0x000fca00088f1403 */
[----:B------:R-:W-:-:S07]  /*0270*/  IMAD.X R15, RZ, RZ, R15, P2 ;  /* 0x000000ffff0f7224 */ /* 0x000fce00010e060f */
.L_x_44:
[----:B0-----:R-:W-:Y:S02]  /*0280*/  IMAD.MOV.U32 R10, RZ, RZ, R12 ;  /* 0x000000ffff0a7224 */ /* 0x001fe400078e000c */
[----:B------:R-:W-:Y:S02]  /*0290*/  IMAD.MOV.U32 R11, RZ, RZ, R15 ;  /* 0x000000ffff0b7224 */ /* 0x000fe400078e000f */
[----:B------:R-:W-:Y:S01]  /*02a0*/  VIADD R8, R8, 0x8 ;  /* 0x0000000808087836 */ /* 0x000fe20000000000 */
[----:B------:R-:W-:Y:S02]  /*02b0*/  IADD3 R12, P2, PT, R10, 0x20, RZ ;  /* 0x000000200a0c7810 */ /* 0x000fe40007f5e0ff */
[----:B------:R0:W-:Y:S02]  /*02c0*/  STG.E desc[UR4][R10.64+-0x10], R17 ;  /* 0xfffff0110a007986 */ /* 0x0001e4000c101904 */
[----:B------:R-:W-:Y:S01]  /*02d0*/  ISETP.NE.AND P1, PT, R8, RZ, PT ;  /* 0x000000ff0800720c */ /* 0x000fe20003f25270 */
[----:B------:R-:W-:Y:S01]  /*02e0*/  IMAD.X R15, RZ, RZ, R11, P2 ;  /* 0x000000ffff0f7224 */ /* 0x000fe200010e060b */
        /* <DEDUP_REMOVED lines=8> */
.L_x_43:
[----:B------:R-:W-:Y:S05]  /*0370*/  BSYNC.RECONVERGENT B1 ;  /* 0x0000000000017941 */ /* 0x000fea0003800200 */
.L_x_42:
[----:B------:R-:W-:Y:S05]  /*0380*/  @!P0 BRA `(.L_x_41) ;  /* 0x0000000000a08947 */ /* 0x000fea0003800000 */
[----:B------:R-:W-:Y:S01]  /*0390*/  ISETP.GE.U32.AND P0, PT, R14, 0x4, PT ;  /* 0x000000040e00780c */ /* 0x000fe20003f06070 */
[----:B------:R-:W-:Y:S01]  /*03a0*/  BSSY.RECONVERGENT B1, `(.L_x_45) ;  /* 0x000000f000017945 */ /* 0x000fe20003800200 */
[----:B------:R-:W-:-:S04]  /*03b0*/  LOP3.LUT R12, R6, 0x3, RZ, 0xc0, !PT ;  /* 0x00000003060c7812 */ /* 0x000fc800078ec0ff */
[----:B------:R-:W-:-:S07]  /*03c0*/  ISETP.NE.AND P1, PT, R12, RZ, PT ;  /* 0x000000ff0c00720c */ /* 0x000fce0003f25270 */
[----:B------:R-:W-:Y:S06]  /*03d0*/  @!P0 BRA `(.L_x_46) ;  /* 0x00000000002c8947 */ /* 0x000fec0003800000 */
[----:B------:R-:W1:Y:S01]  /*03e0*/  LDCU.64 UR8, c[0x0][0x3b0] ;  /* 0x00007600ff0877ac */ /* 0x000e620008000a00 */
[----:B------:R-:W-:Y:S01]  /*03f0*/  IADD3 R8, P0, PT, R2, R7, RZ ;  /* 0x0000000702087210 */ /* 0x000fe20007f1e0ff */
[----:B------:R-:W-:Y:S02]  /*0400*/  IMAD.MOV.U32 R15, RZ, RZ, 0x7fffffff ;  /* 0x7fffffffff0f7424 */ /* 0x000fe400078e00ff */
[----:B------:R-:W-:Y:S02]  /*0410*/  VIADD R7, R7, 0x4 ;  /* 0x0000000407077836 */ /* 0x000fe40000000000 */
[----:B0-----:R-:W-:Y:S01]  /*0420*/  IMAD.X R11, RZ, RZ, R3, P0 ;  /* 0x000000ffff0b7224 */ /* 0x001fe200000e0603 */
[----:B-1----:R-:W-:-:S04]  /*0430*/  LEA R10, P0, R8, UR8, 0x2 ;  /* 0x00000008080a7c11 */ /* 0x002fc8000f8010ff */
[----:B------:R-:W-:-:S05]  /*0440*/  LEA.HI.X R11, R8, UR9, R11, 0x2, P0 ;  /* 0x00000009080b7c11 */ /* 0x000fca00080f140b */
[----:B------:R1:W-:Y:S04]  /*0450*/  STG.E desc[UR4][R10.64], R15 ;  /* 0x0000000f0a007986 */ /* 0x0003e8000c101904 */
[----:B------:R1:W-:Y:S04]  /*0460*/  STG.E desc[UR4][R10.64+0x4], R15 ;  /* 0x0000040f0a007986 */ /* 0x0003e8000c101904 */
[----:B------:R1:W-:Y:S04]  /*0470*/  STG.E desc[UR4][R10.64+0x8], R15 ;  /* 0x0000080f0a007986 */ /* 0x0003e8000c101904 */
[----:B------:R1:W-:Y:S02]  /*0480*/  STG.E desc[UR4][R10.64+0xc], R15 ;  /* 0x00000c0f0a007986 */ /* 0x0003e4000c101904 */
.L_x_46:
[----:B------:R-:W-:Y:S05]  /*0490*/  BSYNC.RECONVERGENT B1 ;  /* 0x0000000000017941 */ /* 0x000fea0003800200 */
.L_x_45:
[----:B------:R-:W-:Y:S05]  /*04a0*/  @!P1 BRA `(.L_x_41) ;  /* 0x0000000000589947 */ /* 0x000fea0003800000 */
[----:B------:R-:W-:Y:S01]  /*04b0*/  LOP3.LUT R6, R6, 0x1, RZ, 0xc0, !PT ;  /* 0x0000000106067812 */ /* 0x000fe200078ec0ff */
[----:B------:R-:W-:Y:S01]  /*04c0*/  BSSY.RECONVERGENT B1, `(.L_x_47) ;  /* 0x000000e000017945 */ /* 0x000fe20003800200 */
[----:B------:R-:W-:Y:S02]  /*04d0*/  ISETP.NE.AND P1, PT, R12, 0x1, PT ;  /* 0x000000010c00780c */ /* 0x000fe40003f25270 */
[----:B------:R-:W-:-:S13]  /*04e0*/  ISETP.NE.U32.AND P0, PT, R6, 0x1, PT ;  /* 0x000000010600780c */ /* 0x000fda0003f05070 */
[----:B01----:R-:W0:Y:S01]  /*04f0*/  @!P0 LDC.64 R10, c[0x0][0x3b0] ;  /* 0x0000ec00ff0a8b82 */ /* 0x003e220000000a00 */
[----:B------:R-:W-:Y:S05]  /*0500*/  @!P1 BRA `(.L_x_48) ;  /* 0x0000000000249947 */ /* 0x000fea0003800000 */
[----:B------:R-:W1:Y:S01]  /*0510*/  LDCU.64 UR8, c[0x0][0x3b0] ;  /* 0x00007600ff0877ac */ /* 0x000e620008000a00 */
[----:B------:R-:W-:Y:S01]  /*0520*/  IADD3 R6, P1, PT, R2, R7, RZ ;  /* 0x0000000702067210 */ /* 0x000fe20007f3e0ff */
[----:B------:R-:W-:Y:S02]  /*0530*/  IMAD.MOV.U32 R17, RZ, RZ, 0x7fffffff ;  /* 0x7fffffffff117424 */ /* 0x000fe400078e00ff */
[----:B------:R-:W-:Y:S02]  /*0540*/  VIADD R7, R7, 0x2 ;  /* 0x0000000207077836 */ /* 0x000fe40000000000 */
[----:B------:R-:W-:Y:S01]  /*0550*/  IMAD.X R15, RZ, RZ, R3, P1 ;  /* 0x000000ffff0f7224 */ /* 0x000fe200008e0603 */
[----:B-1----:R-:W-:-:S04]  /*0560*/  LEA R14, P1, R6, UR8, 0x2 ;  /* 0x00000008060e7c11 */ /* 0x002fc8000f8210ff */
[----:B------:R-:W-:-:S05]  /*0570*/  LEA.HI.X R15, R6, UR9, R15, 0x2, P1 ;  /* 0x00000009060f7c11 */ /* 0x000fca00088f140f */
[----:B------:R1:W-:Y:S04]  /*0580*/  STG.E desc[UR4][R14.64], R17 ;  /* 0x000000110e007986 */ /* 0x0003e8000c101904 */
[----:B------:R1:W-:Y:S02]  /*0590*/  STG.E desc[UR4][R14.64+0x4], R17 ;  /* 0x000004110e007986 */ /* 0x0003e4000c101904 */
.L_x_48:
[----:B------:R-:W-:Y:S05]  /*05a0*/  BSYNC.RECONVERGENT B1 ;  /* 0x0000000000017941 */ /* 0x000fea0003800200 */
.L_x_47:
[----:B------:R-:W-:-:S05]  /*05b0*/  @!P0 IADD3 R7, P1, PT, R2, R7, RZ ;  /* 0x0000000702078210 */ /* 0x000fca0007f3e0ff */
[----:B------:R-:W-:Y:S01]  /*05c0*/  @!P0 IMAD.X R6, RZ, RZ, R3, P1 ;  /* 0x000000ffff068224 */ /* 0x000fe200008e0603 */
[----:B0-----:R-:W-:-:S04]  /*05d0*/  @!P0 LEA R10, P1, R7, R10, 0x2 ;  /* 0x0000000a070a8211 */ /* 0x001fc800078210ff */
[----:B------:R-:W-:Y:S01]  /*05e0*/  @!P0 LEA.HI.X R11, R7, R11, R6, 0x2, P1 ;  /* 0x0000000b070b8211 */ /* 0x000fe200008f1406 */
[----:B------:R-:W-:-:S05]  /*05f0*/  @!P0 IMAD.MOV.U32 R7, RZ, RZ, 0x7fffffff ;  /* 0x7fffffffff078424 */ /* 0x000fca00078e00ff */
[----:B------:R2:W-:Y:S03]  /*0600*/  @!P0 STG.E desc[UR4][R10.64], R7 ;  /* 0x000000070a008986 */ /* 0x0005e6000c101904 */
.L_x_41:
[----:B------:R-:W-:Y:S05]  /*0610*/  BSYNC.RECONVERGENT B0 ;  /* 0x0000000000007941 */ /* 0x000fea0003800200 */
.L_x_40:
[----:B------:R-:W-:-:S13]  /*0620*/  ISETP.GE.AND P0, PT, R13, UR6, PT ;  /* 0x000000060d007c0c */ /* 0x000fda000bf06270 */
[----:B------:R-:W-:Y:S05]  /*0630*/  @P0 EXIT ;  /* 0x000000000000094d */ /* 0x000fea0003800000 */
[----:B--2---:R-:W2:Y:S02]  /*0640*/  LDC.64 R6, c[0x0][0x380] ;  /* 0x0000e000ff067b82 */ /* 0x004ea40000000a00 */
[----:B--2---:R-:W-:-:S06]  /*0650*/  IMAD.WIDE R6, R13, 0x4, R6 ;  /* 0x000000040d067825 */ /* 0x004fcc00078e0206 */
[----:B------:R-:W2:Y:S01]  /*0660*/  LDG.E.CONSTANT R6, desc[UR4][R6.64] ;  /* 0x0000000406067981 */ /* 0x000ea2000c1e9900 */
[----:B------:R-:W-:Y:S01]  /*0670*/  ISETP.GT.AND P0, PT, R0, R13, PT ;  /* 0x0000000d0000720c */ /* 0x000fe20003f04270 */
[----:B------:R-:W-:-:S12]  /*0680*/  VIADD R8, R13, 0x1 ;  /* 0x000000010d087836 */ /* 0x000fd80000000000 */
[----:B-1----:R-:W1:Y:S01]  /*0690*/  @!P0 LDC.64 R14, c[0x0][0x3b0] ;  /* 0x0000ec00ff0e8b82 */ /* 0x002e620000000a00 */
[----:B0-----:R-:W-:-:S04]  /*06a0*/  @!P0 IADD3 R11, P1, PT, R2, R13, RZ ;  /* 0x0000000d020b8210 */ /* 0x001fc80007f3e0ff */
[----:B------:R-:W-:Y:S02]  /*06b0*/  @!P0 LEA.HI.X.SX32 R12, R13, R3, 0x1, P1 ;  /* 0x000000030d0c8211 */ /* 0x000fe400008f0eff */
[----:B------:R-:W-:Y:S02]  /*06c0*/  ISETP.GE.AND P1, PT, R8, UR6, PT ;  /* 0x0000000608007c0c */ /* 0x000fe4000bf26270 */
[----:B-1----:R-:W-:-:S04]  /*06d0*/  @!P0 LEA R10, P2, R11, R14, 0x2 ;  /* 0x0000000e0b0a8211 */ /* 0x002fc800078410ff */
[----:B------:R-:W-:-:S05]  /*06e0*/  @!P0 LEA.HI.X R11, R11, R15, R12, 0x2, P2 ;  /* 0x0000000f0b0b8211 */ /* 0x000fca00010f140c */
[----:B--2---:R0:W-:Y:S02]  /*06f0*/  @!P0 STG.E desc[UR4][R10.64], R6 ;  /* 0x000000060a008986 */ /* 0x0041e4000c101904 */
[----:B------:R-:W-:Y:S05]  /*0700*/  @P1 EXIT ;  /* 0x000000000000194d */ /* 0x000fea0003800000 */
[----:B------:R1:W5:Y:S01]  /*0710*/  LDG.E.CONSTANT R7, desc[UR4][R4.64] ;  /* 0x0000000404077981 */ /* 0x000362000c1e9900 */
[----:B0-----:R-:W-:Y:S01]  /*0720*/  LOP3.LUT R10, RZ, R13, RZ, 0x33, !PT ;  /* 0x0000000dff0a7212 */ /* 0x001fe200078e33ff */
[----:B------:R-:W-:Y:S02]  /*0730*/  IMAD.MOV.U32 R11, RZ, RZ, R8 ;  /* 0x000000ffff0b7224 */ /* 0x000fe400078e0008 */
[----:B-----5:R-:W-:Y:S02]  /*0740*/  IMAD.IADD R8, R9, 0x1, R13 ;  /* 0x0000000109087824 */ /* 0x020fe400078e020d */
[----:B------:R-:W-:-:S05]  /*0750*/  VIADD R10, R10, UR6 ;  /* 0x000000060a0a7c36 */ /* 0x000fca0008000000 */
[----:B------:R-:W-:-:S13]  /*0760*/  LOP3.LUT P0, R10, R10, 0x3, RZ, 0xc0, !PT ;  /* 0x000000030a0a7812 */ /* 0x000fda000780c0ff */
[----:B-1----:R-:W-:Y:S05]  /*0770*/  @!P0 BRA `(.L_x_49) ;  /* 0x0000000000708947 */ /* 0x002fea0003800000 */
[----:B------:R-:W0:Y:S01]  /*0780*/  LDCU.64 UR6, c[0x0][0x380] ;  /* 0x00007000ff0677ac */ /* 0x000e220008000a00 */
[----:B------:R-:W1:Y:S01]  /*0790*/  LDC R21, c[0x0][0x3a8] ;  /* 0x0000ea00ff157b82 */ /* 0x000e620000000800 */
[----:B------:R-:W-:Y:S01]  /*07a0*/  IMAD.WIDE R12, R9, 0x4, RZ ;  /* 0x00000004090c7825 */ /* 0x000fe200078e02ff */
[----:B------:R-:W2:Y:S03]  /*07b0*/  LDCU.64 UR8, c[0x0][0x3b0] ;  /* 0x00007600ff0877ac */ /* 0x000ea60008000a00 */
[----:B------:R-:W-:-:S03]  /*07c0*/  IMAD.MOV R10, RZ, RZ, -R10 ;  /* 0x000000ffff0a7224 */ /* 0x000fc600078e0a0a */
[----:B------:R-:W3:Y:S01]  /*07d0*/  LDC.64 R4, c[0x0][0x380] ;  /* 0x0000e000ff047b82 */ /* 0x000ee20000000a00 */
[----:B0-----:R-:W-:-:S04]  /*07e0*/  IADD3 R12, P0, PT, -R12, UR6, RZ ;  /* 0x000000060c0c7c10 */ /* 0x001fc8000ff1e1ff */
[----:B--2---:R-:W-:-:S09]  /*07f0*/  IADD3.X R13, PT, PT, ~R13, UR7, RZ, P0, !PT ;  /* 0x000000070d0d7c10 */ /* 0x004fd200087fe5ff */
.L_x_50:
[----:B-1----:R-:W-:Y:S02]  /*0800*/  VIADD R21, R21, 0x1 ;  /* 0x0000000115157836 */ /* 0x002fe40000000000 */
[----:B---3--:R-:W-:-:S03]  /*0810*/  IMAD.WIDE R16, R11, 0x4, R4 ;  /* 0x000000040b107825 */ /* 0x008fc600078e0204 */
[----:B------:R-:W-:Y:S02]  /*0820*/  ISETP.GE.AND P0, PT, R21, R8, PT ;  /* 0x000000081500720c */ /* 0x000fe40003f06270 */
[----:B------:R-:W2:Y:S11]  /*0830*/  LDG.E.CONSTANT R15, desc[UR4][R16.64] ;  /* 0x00000004100f7981 */ /* 0x000eb6000c1e9900 */
[----:B------:R-:W-:-:S06]  /*0840*/  @P0 IMAD.WIDE R18, R11, 0x4, R12 ;  /* 0x000000040b120825 */ /* 0x000fcc00078e020c */
[----:B------:R-:W2:Y:S01]  /*0850*/  @P0 LDG.E.CONSTANT R18, desc[UR4][R18.64] ;  /* 0x0000000412120981 */ /* 0x000ea2000c1e9900 */
[----:B------:R-:W-:Y:S02]  /*0860*/  IADD3 R22, P2, PT, R2, R11, RZ ;  /* 0x0000000b02167210 */ /* 0x000fe40007f5e0ff */
[----:B------:R-:W-:Y:S02]  /*0870*/  ISETP.GE.AND P1, PT, R21, R0, PT ;  /* 0x000000001500720c */ /* 0x000fe40003f26270 */
[C---:B------:R-:W-:Y:S01]  /*0880*/  LEA.HI.X.SX32 R23, R11.reuse, R3, 0x1, P2 ;  /* 0x000000030b177211 */ /* 0x040fe200010f0eff */
[----:B------:R-:W-:Y:S02]  /*0890*/  VIADD R10, R10, 0x1 ;  /* 0x000000010a0a7836 */ /* 0x000fe40000000000 */
[----:B------:R-:W-:Y:S02]  /*08a0*/  VIADD R11, R11, 0x1 ;  /* 0x000000010b0b7836 */ /* 0x000fe40000000000 */
[----:B--2---:R-:W-:Y:S01]  /*08b0*/  @P0 FFMA R15, R15, 2, -R18 ;  /* 0x400000000f0f0823 */ /* 0x004fe20000000812 */
[----:B------:R-:W-:-:S03]  /*08c0*/  LEA R14, P0, R22, UR8, 0x2 ;  /* 0x00000008160e7c11 */ /* 0x000fc6000f8010ff */
[----:B------:R-:W-:Y:S01]  /*08d0*/  FADD R20, R15, -R6 ;  /* 0x800000060f147221 */ /* 0x000fe20000000000 */
[----:B------:R-:W-:-:S03]  /*08e0*/  LEA.HI.X R15, R22, UR9, R23, 0x2, P0 ;  /* 0x00000009160f7c11 */ /* 0x000fc600080f1417 */
[----:B------:R-:W-:-:S05]  /*08f0*/  FFMA R6, R7, R20, R6 ;  /* 0x0000001407067223 */ /* 0x000fca0000000006 */
[----:B------:R0:W-:Y:S01]  /*0900*/  @P1 STG.E desc[UR4][R14.64], R6 ;  /* 0x000000060e001986 */ /* 0x0001e2000c101904 */
[----:B------:R-:W-:-:S13]  /*0910*/  ISETP.NE.AND P0, PT, R10, RZ, PT ;  /* 0x000000ff0a00720c */ /* 0x000fda0003f05270 */
[----:B0-----:R-:W-:Y:S05]  /*0920*/  @P0 BRA `(.L_x_50) ;  /* 0xfffffffc00b40947 */ /* 0x001fea000383ffff */
[----:B------:R-:W-:-:S07]  /*0930*/  VIADD R11, R21, 0x1 ;  /* 0x00000001150b7836 */ /* 0x000fce0000000000 */
.L_x_49:
[----:B------:R-:W0:Y:S08]  /*0940*/  LDC R4, c[0x0][0x3a0] ;  /* 0x0000e800ff047b82 */ /* 0x000e300000000800 */
[----:B------:R-:W0:Y:S02]  /*0950*/  LDC R5, c[0x0][0x3a8] ;  /* 0x0000ea00ff057b82 */ /* 0x000e240000000800 */
[----:B0-----:R-:W-:-:S04]  /*0960*/  IADD3 R4, PT, PT, -R5, -0x2, R4 ;  /* 0xfffffffe05047810 */ /* 0x001fc80007ffe104 */
[----:B------:R-:W-:-:S13]  /*0970*/  ISETP.GE.U32.AND P0, PT, R4, 0x3, PT ;  /* 0x000000030400780c */ /* 0x000fda0003f06070 */
[----:B------:R-:W-:Y:S05]  /*0980*/  @!P0 EXIT ;  /* 0x000000000000894d */ /* 0x000fea0003800000 */
[----:B------:R-:W0:Y:S01]  /*0990*/  LDC.64 R4, c[0x0][0x380] ;  /* 0x0000e000ff047b82 */ /* 0x000e220000000a00 */
[----:B------:R-:W-:Y:S01]  /*09a0*/  IMAD.IADD R9, R11, 0x1, -R9 ;  /* 0x000000010b097824 */ /* 0x000fe200078e0a09 */
[----:B------:R-:W1:Y:S01]  /*09b0*/  LDCU UR8, c[0x0][0x3a0] ;  /* 0x00007400ff0877ac */ /* 0x000e620008000800 */
[----:B------:R-:W2:Y:S05]  /*09c0*/  LDCU.64 UR6, c[0x0][0x3b0] ;  /* 0x00007600ff0677ac */ /* 0x000eaa0008000a00 */
.L_x_51:
[C---:B------:R-:W-:Y:S01]  /*09d0*/  ISETP.GE.AND P1, PT, R11.reuse, R8, PT ;  /* 0x000000080b00720c */ /* 0x040fe20003f26270 */
[C---:B------:R-:W-:Y:S02]  /*09e0*/  VIADD R17, R11.reuse, 0x1 ;  /* 0x000000010b117836 */ /* 0x040fe40000000000 */
[----:B0-----:R-:W-:-:S03]  /*09f0*/  IMAD.WIDE R14, R11, 0x4, R4 ;  /* 0x000000040b0e7825 */ /* 0x001fc600078e0204 */
[-C--:B------:R-:W-:Y:S01]  /*0a00*/  ISETP.GE.AND P2, PT, R17, R8.reuse, PT ;  /* 0x000000081100720c */ /* 0x080fe20003f46270 */
[----:B------:R-:W-:Y:S01]  /*0a10*/  IMAD.WIDE R12, R9, 0x4, R4 ;  /* 0x00000004090c7825 */ /* 0x000fe200078e0204 */
[----:B------:R-:W3:Y:S03]  /*0a20*/  LDG.E.CONSTANT R21, desc[UR4][R14.64] ;  /* 0x000000040e157981 */ /* 0x000ee6000c1e9900 */
[----:B------:R-:W-:Y:S01]  /*0a30*/  VIADD R29, R17, 0x1 ;  /* 0x00000001111d7836 */ /* 0x000fe20000000000 */
[----:B------:R-:W4:Y:S04]  /*0a40*/  LDG.E.CONSTANT R23, desc[UR4][R14.64+0x4] ;  /* 0x000004040e177981 */ /* 0x000f28000c1e9900 */
[----:B------:R-:W3:Y:S01]  /*0a50*/  @P1 LDG.E.CONSTANT R18, desc[UR4][R12.64] ;  /* 0x000000040c121981 */ /* 0x000ee2000c1e9900 */
[----:B------:R-:W-:Y:S01]  /*0a60*/  ISETP.GE.AND P3, PT, R29, R8, PT ;  /* 0x000000081d00720c */ /* 0x000fe20003f66270 */
[----:B------:R-:W-:-:S02]  /*0a70*/  VIADD R19, R17, 0x2 ;  /* 0x0000000211137836 */ /* 0x000fc40000000000 */
[----:B------:R-:W4:Y:S03]  /*0a80*/  @P2 LDG.E.CONSTANT R20, desc[UR4][R12.64+0x4] ;  /* 0x000004040c142981 */ /* 0x000f26000c1e9900 */
[----:B------:R-:W-:Y:S01]  /*0a90*/  ISETP.GE.AND P0, PT, R19, R8, PT ;  /* 0x000000081300720c */ /* 0x000fe20003f06270 */
[----:B------:R-:W5:Y:S04]  /*0aa0*/  LDG.E.CONSTANT R16, desc[UR4][R14.64+0x8] ;  /* 0x000008040e107981 */ /* 0x000f68000c1e9900 */
[----:B------:R-:W2:Y:S04]  /*0ab0*/  LDG.E.CONSTANT R10, desc[UR4][R14.64+0xc] ;  /* 0x00000c040e0a7981 */ /* 0x000ea8000c1e9900 */
[----:B------:R-:W5:Y:S04]  /*0ac0*/  @P3 LDG.E.CONSTANT R25, desc[UR4][R12.64+0x8] ;  /* 0x000008040c193981 */ /* 0x000f68000c1e9900 */
[----:B------:R2:W2:Y:S01]  /*0ad0*/  @P0 LDG.E.CONSTANT R27, desc[UR4][R12.64+0xc] ;  /* 0x00000c040c1b0981 */ /* 0x0004a2000c1e9900 */
[----:B------:R-:W-:-:S02]  /*0ae0*/  VIADD R9, R9, 0x4 ;  /* 0x0000000409097836 */ /* 0x000fc40000000000 */
[----:B---3--:R-:W-:-:S04]  /*0af0*/  @P1 FFMA R21, R21, 2, -R18 ;  /* 0x4000000015151823 */ /* 0x008fc80000000812 */
[----:B------:R-:W-:Y:S01]  /*0b00*/  FADD R18, R21, -R6 ;  /* 0x8000000615127221 */ /* 0x000fe20000000000 */
[----:B----4-:R-:W-:-:S03]  /*0b10*/  @P2 FFMA R23, R23, 2, -R20 ;  /* 0x4000000017172823 */ /* 0x010fc60000000814 */
[----:B------:R-:W-:-:S04]  /*0b20*/  FFMA R18, R7, R18, R6 ;  /* 0x0000001207127223 */ /* 0x000fc80000000006 */
[----:B------:R-:W-:Y:S01]  /*0b30*/  FADD R23, -R18, R23 ;  /* 0x0000001712177221 */ /* 0x000fe20000000100 */
[----:B------:R-:W-:Y:S02]  /*0b40*/  ISETP.GE.AND P2, PT, R11, R0, PT ;  /* 0x000000000b00720c */ /* 0x000fe40003f46270 */
[----:B------:R-:W-:Y:S01]  /*0b50*/  SHF.R.S32.HI R21, RZ, 0x1f, R11 ;  /* 0x0000001fff157819 */ /* 0x000fe2000001140b */
[----:B-----5:R-:W-:Y:S01]  /*0b60*/  @P3 FFMA R16, R16, 2, -R25 ;  /* 0x4000000010103823 */ /* 0x020fe20000000819 */
[----:B------:R-:W-:Y:S01]  /*0b70*/  FFMA R23, R7, R23, R18 ;  /* 0x0000001707177223 */ /* 0x000fe20000000012 */
[----:B------:R-:W-:-:S03]  /*0b80*/  IADD3 R11, P4, PT, R2, R11, RZ ;  /* 0x0000000b020b7210 */ /* 0x000fc60007f9e0ff */
[----:B------:R-:W-:Y:S02]  /*0b90*/  FADD R16, -R23, R16 ;  /* 0x0000001017107221 */ /* 0x000fe40000000100 */
[----:B------:R-:W-:Y:S01]  /*0ba0*/  IMAD.X R6, R3, 0x1, R21, P4 ;  /* 0x0000000103067824 */ /* 0x000fe200020e0615 */
[----:B--2---:R-:W-:Y:S01]  /*0bb0*/  LEA R12, P4, R11, UR6, 0x2 ;  /* 0x000000060b0c7c11 */ /* 0x004fe2000f8810ff */
[----:B------:R-:W-:Y:S01]  /*0bc0*/  @P0 FFMA R10, R10, 2, -R27 ;  /* 0x400000000a0a0823 */ /* 0x000fe2000000081b */
[----:B------:R-:W-:Y:S01]  /*0bd0*/  ISETP.GE.AND P1, PT, R29, R0, PT ;  /* 0x000000001d00720c */ /* 0x000fe20003f26270 */
[----:B------:R-:W-:Y:S01]  /*0be0*/  FFMA R15, R7, R16, R23 ;  /* 0x00000010070f7223 */ /* 0x000fe20000000017 */
[-C--:B------:R-:W-:Y:S02]  /*0bf0*/  ISETP.GE.AND P3, PT, R19, R0.reuse, PT ;  /* 0x000000001300720c */ /* 0x080fe40003f66270 */
[----:B------:R-:W-:Y:S01]  /*0c00*/  LEA.HI.X R13, R11, UR7, R6, 0x2, P4 ;  /* 0x000000070b0d7c11 */ /* 0x000fe2000a0f1406 */
[----:B------:R-:W-:Y:S01]  /*0c10*/  FADD R6, -R15, R10 ;  /* 0x0000000a0f067221 */ /* 0x000fe20000000100 */
[----:B------:R-:W-:-:S03]  /*0c20*/  ISETP.GE.AND P0, PT, R17, R0, PT ;  /* 0x000000001100720c */ /* 0x000fc60003f06270 */
[----:B------:R-:W-:Y:S01]  /*0c30*/  FFMA R6, R7, R6, R15 ;  /* 0x0000000607067223 */ /* 0x000fe2000000000f */
[----:B------:R3:W-:Y:S01]  /*0c40*/  @P2 STG.E desc[UR4][R12.64], R18 ;  /* 0x000000120c002986 */ /* 0x0007e2000c101904 */
[----:B------:R-:W-:-:S03]  /*0c50*/  VIADD R11, R17, 0x3 ;  /* 0x00000003110b7836 */ /* 0x000fc60000000000 */
[----:B------:R3:W-:Y:S04]  /*0c60*/  @P1 STG.E desc[UR4][R12.64+0x8], R15 ;  /* 0x0000080f0c001986 */ /* 0x0007e8000c101904 */
[----:B------:R3:W-:Y:S04]  /*0c70*/  @P3 STG.E desc[UR4][R12.64+0xc], R6 ;  /* 0x00000c060c003986 */ /* 0x0007e8000c101904 */
[----:B------:R3:W-:Y:S01]  /*0c80*/  @P0 STG.E desc[UR4][R12.64+0x4], R23 ;  /* 0x000004170c000986 */ /* 0x0007e2000c101904 */
[----:B-1----:R-:W-:-:S13]  /*0c90*/  ISETP.NE.AND P0, PT, R11, UR8, PT ;  /* 0x000000080b007c0c */ /* 0x002fda000bf05270 */
[----:B---3--:R-:W-:Y:S05]  /*0ca0*/  @P0 BRA `(.L_x_51) ;  /* 0xfffffffc00480947 */ /* 0x008fea000383ffff */
[----:B------:R-:W-:Y:S05]  /*0cb0*/  EXIT ;  /* 0x000000000000794d */ /* 0x000fea0003800000 */
.L_x_52:
        /* <DEDUP_REMOVED lines=12> */
.L_x_55:


//--------------------- .nv.shared.zlema_many_series_one_param_f32 --------------------------
	.section	.nv.shared.zlema_many_series_one_param_f32,"aw",@nobits
	.sectionflags	@""
	.align	16
	.zero		1024


//--------------------- .nv.shared.reserved.0     --------------------------
	.section	.nv.shared.reserved.0,"aw",@nobits
	.weak		__nv_reservedSMEM_offset_0_alias
	.size		__nv_reservedSMEM_offset_0_alias, 0, 64
	.other		__nv_reservedSMEM_offset_0_alias,@"STO_CUDA_RESERVED_SHARED STV_DEFAULT"
__nv_reservedSMEM_offset_0_alias:
	.zero		0
	.zero		64


//--------------------- .nv.shared.zlema_batch_f32_tiled_f32 --------------------------
	.section	.nv.shared.zlema_batch_f32_tiled_f32,"aw",@nobits
	.sectionflags	@""
	.align	16
	.zero		1024


//--------------------- .nv.shared.zlema_batch_f32 --------------------------
	.section	.nv.shared.zlema_batch_f32,"aw",@nobits
	.sectionflags	@""
	.align	16
	.zero		1024


//--------------------- .nv.constant0.zlema_many_series_one_param_f32 --------------------------
	.section	.nv.constant0.zlema_many_series_one_param_f32,"a",@progbits
	.sectionflags	@""
	.align	4
.nv.constant0.zlema_many_series_one_param_f32:
	.zero		936


//--------------------- .nv.constant0.zlema_batch_f32_tiled_f32 --------------------------
	.section	.nv.constant0.zlema_batch_f32_tiled_f32,"a",@progbits
	.sectionflags	@""
	.align	4
.nv.constant0.zlema_batch_f32_tiled_f32:
	.zero		952


//--------------------- .nv.constant0.zlema_batch_f32 --------------------------
	.section	.nv.constant0.zlema_batch_f32,"a",@progbits
	.sectionflags	@""
	.align	4
.nv.constant0.zlema_batch_f32:
	.zero		952


//--------------------- SYMBOLS --------------------------

	.type		.nv.reservedSmem.offset0,@object
	.size		.nv.reservedSmem.offset0,0x4
	.type		.nv.reservedSmem.cap,@object
	.size		.nv.reservedSmem.cap,0x4
